//
// Generated by NVIDIA NVVM Compiler
//
// Compiler Build ID: CL-36424714
// Cuda compilation tools, release 13.0, V13.0.88
// Based on NVVM 20.0.0
//

.version 9.0
.target sm_100
.address_size 64

	// .globl	_Z7vec_addPdS_S_

.visible .entry _Z7vec_addPdS_S_(
	.param .u64 .ptr .align 1 _Z7vec_addPdS_S__param_0,
	.param .u64 .ptr .align 1 _Z7vec_addPdS_S__param_1,
	.param .u64 .ptr .align 1 _Z7vec_addPdS_S__param_2
)
{
	.reg .pred 	%p<2>;
	.reg .b32 	%r<5>;
	.reg .b64 	%rd<11>;
	.reg .b64 	%fd<4>;

	ld.param.u64 	%rd1, [_Z7vec_addPdS_S__param_0];
	ld.param.u64 	%rd2, [_Z7vec_addPdS_S__param_1];
	ld.param.u64 	%rd3, [_Z7vec_addPdS_S__param_2];
	mov.u32 	%r2, %ctaid.x;
	mov.u32 	%r3, %ntid.x;
	mov.u32 	%r4, %tid.x;
	mad.lo.s32 	%r1, %r2, %r3, %r4;
	setp.gt.s32 	%p1, %r1, 29360127;
	@%p1 bra 	$L__BB0_2;
	cvta.to.global.u64 	%rd4, %rd1;
	cvta.to.global.u64 	%rd5, %rd2;
	cvta.to.global.u64 	%rd6, %rd3;
	mul.wide.s32 	%rd7, %r1, 8;
	add.s64 	%rd8, %rd4, %rd7;
	ld.global.f64 	%fd1, [%rd8];
	add.s64 	%rd9, %rd5, %rd7;
	ld.global.f64 	%fd2, [%rd9];
	add.f64 	%fd3, %fd1, %fd2;
	add.s64 	%rd10, %rd6, %rd7;
	st.global.f64 	[%rd10], %fd3;
$L__BB0_2:
	ret;

}
	// .globl	_Z7mat_mulPdS_S_i
.visible .entry _Z7mat_mulPdS_S_i(
	.param .u64 .ptr .align 1 _Z7mat_mulPdS_S_i_param_0,
	.param .u64 .ptr .align 1 _Z7mat_mulPdS_S_i_param_1,
	.param .u64 .ptr .align 1 _Z7mat_mulPdS_S_i_param_2,
	.param .u32 _Z7mat_mulPdS_S_i_param_3
)
{
	.reg .pred 	%p<10>;
	.reg .b32 	%r<41>;
	.reg .b64 	%rd<67>;
	.reg .b64 	%fd<67>;

	ld.param.u64 	%rd14, [_Z7mat_mulPdS_S_i_param_0];
	ld.param.u64 	%rd15, [_Z7mat_mulPdS_S_i_param_1];
	ld.param.u32 	%r17, [_Z7mat_mulPdS_S_i_param_3];
	cvta.to.global.u64 	%rd1, %rd15;
	cvta.to.global.u64 	%rd2, %rd14;
	mov.u32 	%r18, %ctaid.y;
	mov.u32 	%r19, %ntid.y;
	mov.u32 	%r20, %tid.y;
	mad.lo.s32 	%r1, %r18, %r19, %r20;
	mov.u32 	%r21, %ctaid.x;
	mov.u32 	%r22, %ntid.x;
	mov.u32 	%r23, %tid.x;
	mad.lo.s32 	%r2, %r21, %r22, %r23;
	max.s32 	%r24, %r1, %r2;
	setp.ge.s32 	%p1, %r24, %r17;
	@%p1 bra 	$L__BB1_13;
	mul.lo.s32 	%r3, %r17, %r1;
	and.b32  	%r4, %r17, 7;
	setp.lt.u32 	%p2, %r17, 8;
	mov.f64 	%fd66, 0d0000000000000000;
	mov.b32 	%r39, 0;
	@%p2 bra 	$L__BB1_4;
	and.b32  	%r26, %r17, 2147483640;
	neg.s32 	%r37, %r26;
	mul.wide.s32 	%rd16, %r17, 8;
	add.s64 	%rd3, %rd1, %rd16;
	mul.wide.s32 	%rd17, %r17, 16;
	add.s64 	%rd4, %rd1, %rd17;
	mul.wide.s32 	%rd18, %r17, 24;
	add.s64 	%rd5, %rd1, %rd18;
	mul.wide.s32 	%rd19, %r17, 32;
	add.s64 	%rd6, %rd1, %rd19;
	mul.wide.s32 	%rd20, %r17, 40;
	add.s64 	%rd7, %rd1, %rd20;
	mul.wide.s32 	%rd21, %r17, 48;
	add.s64 	%rd8, %rd1, %rd21;
	mul.wide.s32 	%rd22, %r17, 56;
	add.s64 	%rd9, %rd1, %rd22;
	mul.wide.u32 	%rd23, %r3, 8;
	add.s64 	%rd24, %rd23, %rd2;
	add.s64 	%rd66, %rd24, 32;
	mov.f64 	%fd66, 0d0000000000000000;
	mov.u32 	%r36, %r2;
$L__BB1_3:
	.pragma "nounroll";
	and.b32  	%r39, %r17, 2147483640;
	mul.wide.s32 	%rd25, %r36, 8;
	add.s64 	%rd26, %rd3, %rd25;
	add.s64 	%rd27, %rd4, %rd25;
	add.s64 	%rd28, %rd5, %rd25;
	add.s64 	%rd29, %rd6, %rd25;
	add.s64 	%rd30, %rd7, %rd25;
	add.s64 	%rd31, %rd8, %rd25;
	add.s64 	%rd32, %rd9, %rd25;
	add.s64 	%rd33, %rd1, %rd25;
	ld.global.f64 	%fd16, [%rd66+-32];
	ld.global.f64 	%fd17, [%rd33];
	fma.rn.f64 	%fd18, %fd16, %fd17, %fd66;
	ld.global.f64 	%fd19, [%rd66+-24];
	ld.global.f64 	%fd20, [%rd26];
	fma.rn.f64 	%fd21, %fd19, %fd20, %fd18;
	ld.global.f64 	%fd22, [%rd66+-16];
	ld.global.f64 	%fd23, [%rd27];
	fma.rn.f64 	%fd24, %fd22, %fd23, %fd21;
	ld.global.f64 	%fd25, [%rd66+-8];
	ld.global.f64 	%fd26, [%rd28];
	fma.rn.f64 	%fd27, %fd25, %fd26, %fd24;
	ld.global.f64 	%fd28, [%rd66];
	ld.global.f64 	%fd29, [%rd29];
	fma.rn.f64 	%fd30, %fd28, %fd29, %fd27;
	ld.global.f64 	%fd31, [%rd66+8];
	ld.global.f64 	%fd32, [%rd30];
	fma.rn.f64 	%fd33, %fd31, %fd32, %fd30;
	ld.global.f64 	%fd34, [%rd66+16];
	ld.global.f64 	%fd35, [%rd31];
	fma.rn.f64 	%fd36, %fd34, %fd35, %fd33;
	ld.global.f64 	%fd37, [%rd66+24];
	ld.global.f64 	%fd38, [%rd32];
	fma.rn.f64 	%fd66, %fd37, %fd38, %fd36;
	add.s32 	%r37, %r37, 8;
	shl.b32 	%r27, %r17, 3;
	add.s32 	%r36, %r36, %r27;
	add.s64 	%rd66, %rd66, 64;
	setp.ne.s32 	%p3, %r37, 0;
	@%p3 bra 	$L__BB1_3;
$L__BB1_4:
	setp.eq.s32 	%p4, %r4, 0;
	@%p4 bra 	$L__BB1_12;
	and.b32  	%r12, %r17, 3;
	setp.lt.u32 	%p5, %r4, 4;
	@%p5 bra 	$L__BB1_7;
	add.s32 	%r28, %r39, %r3;
	mul.wide.u32 	%rd34, %r28, 8;
	add.s64 	%rd35, %rd2, %rd34;
	ld.global.f64 	%fd40, [%rd35];
	mad.lo.s32 	%r29, %r39, %r17, %r2;
	mul.wide.s32 	%rd36, %r29, 8;
	add.s64 	%rd37, %rd1, %rd36;
	ld.global.f64 	%fd41, [%rd37];
	fma.rn.f64 	%fd42, %fd40, %fd41, %fd66;
	cvt.u64.u32 	%rd38, %r3;
	cvt.u64.u32 	%rd39, %r39;
	add.s64 	%rd40, %rd39, %rd38;
	shl.b64 	%rd41, %rd40, 3;
	add.s64 	%rd42, %rd2, %rd41;
	ld.global.f64 	%fd43, [%rd42+8];
	mul.wide.s32 	%rd43, %r17, 8;
	add.s64 	%rd44, %rd37, %rd43;
	ld.global.f64 	%fd44, [%rd44];
	fma.rn.f64 	%fd45, %fd43, %fd44, %fd42;
	ld.global.f64 	%fd46, [%rd42+16];
	add.s64 	%rd45, %rd44, %rd43;
	ld.global.f64 	%fd47, [%rd45];
	fma.rn.f64 	%fd48, %fd46, %fd47, %fd45;
	ld.global.f64 	%fd49, [%rd42+24];
	add.s64 	%rd46, %rd45, %rd43;
	ld.global.f64 	%fd50, [%rd46];
	fma.rn.f64 	%fd66, %fd49, %fd50, %fd48;
	add.s32 	%r39, %r39, 4;
$L__BB1_7:
	setp.eq.s32 	%p6, %r12, 0;
	@%p6 bra 	$L__BB1_12;
	setp.eq.s32 	%p7, %r12, 1;
	@%p7 bra 	$L__BB1_10;
	add.s32 	%r30, %r39, %r3;
	mul.wide.u32 	%rd47, %r30, 8;
	add.s64 	%rd48, %rd2, %rd47;
	ld.global.f64 	%fd52, [%rd48];
	mad.lo.s32 	%r31, %r39, %r17, %r2;
	mul.wide.s32 	%rd49, %r31, 8;
	add.s64 	%rd50, %rd1, %rd49;
	ld.global.f64 	%fd53, [%rd50];
	fma.rn.f64 	%fd54, %fd52, %fd53, %fd66;
	cvt.u64.u32 	%rd51, %r3;
	cvt.u64.u32 	%rd52, %r39;
	add.s64 	%rd53, %rd52, %rd51;
	shl.b64 	%rd54, %rd53, 3;
	add.s64 	%rd55, %rd2, %rd54;
	ld.global.f64 	%fd55, [%rd55+8];
	mul.wide.s32 	%rd56, %r17, 8;
	add.s64 	%rd57, %rd50, %rd56;
	ld.global.f64 	%fd56, [%rd57];
	fma.rn.f64 	%fd66, %fd55, %fd56, %fd54;
	add.s32 	%r39, %r39, 2;
$L__BB1_10:
	and.b32  	%r32, %r17, 1;
	setp.eq.b32 	%p8, %r32, 1;
	not.pred 	%p9, %p8;
	@%p9 bra 	$L__BB1_12;
	add.s32 	%r33, %r39, %r3;
	mul.wide.u32 	%rd58, %r33, 8;
	add.s64 	%rd59, %rd2, %rd58;
	ld.global.f64 	%fd57, [%rd59];
	mad.lo.s32 	%r34, %r39, %r17, %r2;
	mul.wide.s32 	%rd60, %r34, 8;
	add.s64 	%rd61, %rd1, %rd60;
	ld.global.f64 	%fd58, [%rd61];
	fma.rn.f64 	%fd66, %fd57, %fd58, %fd66;
$L__BB1_12:
	ld.param.u64 	%rd65, [_Z7mat_mulPdS_S_i_param_2];
	add.s32 	%r35, %r3, %r2;
	cvta.to.global.u64 	%rd62, %rd65;
	mul.wide.s32 	%rd63, %r35, 8;
	add.s64 	%rd64, %rd62, %rd63;
	st.global.f64 	[%rd64], %fd66;
$L__BB1_13:
	ret;

}
	// .globl	_Z10stencil_1dPdS_i
.visible .entry _Z10stencil_1dPdS_i(
	.param .u64 .ptr .align 1 _Z10stencil_1dPdS_i_param_0,
	.param .u64 .ptr .align 1 _Z10stencil_1dPdS_i_param_1,
	.param .u32 _Z10stencil_1dPdS_i_param_2
)
{
	.reg .pred 	%p<4>;
	.reg .b32 	%r<10>;
	.reg .b64 	%rd<10>;
	.reg .b64 	%fd<7>;

	ld.param.u64 	%rd1, [_Z10stencil_1dPdS_i_param_0];
	ld.param.u64 	%rd2, [_Z10stencil_1dPdS_i_param_1];
	ld.param.u32 	%r2, [_Z10stencil_1dPdS_i_param_2];
	mov.u32 	%r4, %ctaid.x;
	mov.u32 	%r5, %ntid.x;
	mov.u32 	%r6, %tid.x;
	mad.lo.s32 	%r7, %r4, %r5, %r6;
	setp.lt.s32 	%p1, %r7, 1;
	add.s32 	%r8, %r2, -1;
	setp.ge.s32 	%p2, %r7, %r8;
	or.pred  	%p3, %p1, %p2;
	@%p3 bra 	$L__BB2_2;
	cvta.to.global.u64 	%rd3, %rd1;
	cvta.to.global.u64 	%rd4, %rd2;
	add.s32 	%r9, %r7, -1;
	mul.wide.u32 	%rd5, %r9, 8;
	add.s64 	%rd6, %rd3, %rd5;
	ld.global.f64 	%fd1, [%rd6];
	mul.wide.u32 	%rd7, %r7, 8;
	add.s64 	%rd8, %rd3, %rd7;
	ld.global.f64 	%fd2, [%rd8];
	add.f64 	%fd3, %fd1, %fd2;
	ld.global.f64 	%fd4, [%rd8+8];
	add.f64 	%fd5, %fd3, %fd4;
	div.rn.f64 	%fd6, %fd5, 0d4008000000000000;
	add.s64 	%rd9, %rd4, %rd7;
	st.global.f64 	[%rd9], %fd6;
$L__BB2_2:
	ret;

}
	// .globl	_Z16coalesced_accessPsi
.visible .entry _Z16coalesced_accessPsi(
	.param .u64 .ptr .align 1 _Z16coalesced_accessPsi_param_0,
	.param .u32 _Z16coalesced_accessPsi_param_1
)
{
	.reg .pred 	%p<2>;
	.reg .b16 	%rs<2>;
	.reg .b32 	%r<7>;
	.reg .b64 	%rd<5>;
	.reg .b64 	%fd<3>;

	ld.param.u64 	%rd1, [_Z16coalesced_accessPsi_param_0];
	ld.param.u32 	%r2, [_Z16coalesced_accessPsi_param_1];
	mov.u32 	%r3, %ctaid.x;
	mov.u32 	%r4, %ntid.x;
	mov.u32 	%r5, %tid.x;
	mad.lo.s32 	%r1, %r3, %r4, %r5;
	setp.ge.s32 	%p1, %r1, %r2;
	@%p1 bra 	$L__BB3_2;
	cvta.to.global.u64 	%rd2, %rd1;
	mul.wide.s32 	%rd3, %r1, 2;
	add.s64 	%rd4, %rd2, %rd3;
	ld.global.u16 	%rs1, [%rd4];
	cvt.rn.f64.s16 	%fd1, %rs1;
	add.f64 	%fd2, %fd1, 0d3FF0000000000000;
	cvt.rzi.s32.f64 	%r6, %fd2;
	st.global.u16 	[%rd4], %r6;
$L__BB3_2:
	ret;

}
	// .globl	_Z18uncoalesced_accessPsii
.visible .entry _Z18uncoalesced_accessPsii(
	.param .u64 .ptr .align 1 _Z18uncoalesced_accessPsii_param_0,
	.param .u32 _Z18uncoalesced_accessPsii_param_1,
	.param .u32 _Z18uncoalesced_accessPsii_param_2
)
{
	.reg .pred 	%p<2>;
	.reg .b16 	%rs<2>;
	.reg .b32 	%r<9>;
	.reg .b64 	%rd<5>;
	.reg .b64 	%fd<3>;

	ld.param.u64 	%rd1, [_Z18uncoalesced_accessPsii_param_0];
	ld.param.u32 	%r2, [_Z18uncoalesced_accessPsii_param_1];
	ld.param.u32 	%r3, [_Z18uncoalesced_accessPsii_param_2];
	mov.u32 	%r4, %ctaid.x;
	mov.u32 	%r5, %ntid.x;
	mov.u32 	%r6, %tid.x;
	mad.lo.s32 	%r7, %r4, %r5, %r6;
	mul.lo.s32 	%r1, %r3, %r7;
	setp.ge.s32 	%p1, %r1, %r2;
	@%p1 bra 	$L__BB4_2;
	cvta.to.global.u64 	%rd2, %rd1;
	mul.wide.s32 	%rd3, %r1, 2;
	add.s64 	%rd4, %rd2, %rd3;
	ld.global.u16 	%rs1, [%rd4];
	cvt.rn.f64.s16 	%fd1, %rs1;
	add.f64 	%fd2, %fd1, 0d3FF0000000000000;
	cvt.rzi.s32.f64 	%r8, %fd2;
	st.global.u16 	[%rd4], %r8;
$L__BB4_2:
	ret;

}
	// .globl	_Z14register_spillPdi
.visible .entry _Z14register_spillPdi(
	.param .u64 .ptr .align 1 _Z14register_spillPdi_param_0,
	.param .u32 _Z14register_spillPdi_param_1
)
{
	.reg .pred 	%p<2>;
	.reg .b32 	%r<6>;
	.reg .b64 	%rd<5>;
	.reg .b64 	%fd<11>;

	ld.param.u64 	%rd1, [_Z14register_spillPdi_param_0];
	ld.param.u32 	%r2, [_Z14register_spillPdi_param_1];
	mov.u32 	%r3, %ctaid.x;
	mov.u32 	%r4, %ntid.x;
	mov.u32 	%r5, %tid.x;
	mad.lo.s32 	%r1, %r3, %r4, %r5;
	setp.ge.s32 	%p1, %r1, %r2;
	@%p1 bra 	$L__BB5_2;
	cvta.to.global.u64 	%rd2, %rd1;
	mul.wide.s32 	%rd3, %r1, 8;
	add.s64 	%rd4, %rd2, %rd3;
	ld.global.f64 	%fd1, [%rd4];
	add.f64 	%fd2, %fd1, %fd1;
	add.f64 	%fd3, %fd2, %fd2;
	fma.rn.f64 	%fd4, %fd2, 0d4000000000000000, %fd3;
	add.f64 	%fd5, %fd4, %fd4;
	fma.rn.f64 	%fd6, %fd4, 0d4000000000000000, %fd5;
	add.f64 	%fd7, %fd6, %fd6;
	fma.rn.f64 	%fd8, %fd6, 0d4000000000000000, %fd7;
	add.f64 	%fd9, %fd8, %fd8;
	fma.rn.f64 	%fd10, %fd8, 0d4000000000000000, %fd9;
	st.global.f64 	[%rd4], %fd10;
$L__BB5_2:
	ret;

}
	// .globl	_Z17branch_divergencePdi
.visible .entry _Z17branch_divergencePdi(
	.param .u64 .ptr .align 1 _Z17branch_divergencePdi_param_0,
	.param .u32 _Z17branch_divergencePdi_param_1
)
{
	.reg .pred 	%p<3>;
	.reg .b32 	%r<7>;
	.reg .b64 	%rd<7>;
	.reg .b64 	%fd<5>;

	ld.param.u64 	%rd2, [_Z17branch_divergencePdi_param_0];
	ld.param.u32 	%r2, [_Z17branch_divergencePdi_param_1];
	cvta.to.global.u64 	%rd1, %rd2;
	mov.u32 	%r3, %ctaid.x;
	mov.u32 	%r4, %ntid.x;
	mov.u32 	%r5, %tid.x;
	mad.lo.s32 	%r1, %r3, %r4, %r5;
	setp.ge.s32 	%p1, %r1, %r2;
	@%p1 bra 	$L__BB6_4;
	and.b32  	%r6, %r1, 1;
	setp.eq.b32 	%p2, %r6, 1;
	@%p2 bra 	$L__BB6_3;
	mul.wide.s32 	%rd5, %r1, 8;
	add.s64 	%rd6, %rd1, %rd5;
	ld.global.f64 	%fd3, [%rd6];
	add.f64 	%fd4, %fd3, 0d3FF0000000000000;
	st.global.f64 	[%rd6], %fd4;
	bra.uni 	$L__BB6_4;
$L__BB6_3:
	mul.wide.s32 	%rd3, %r1, 8;
	add.s64 	%rd4, %rd1, %rd3;
	ld.global.f64 	%fd1, [%rd4];
	add.f64 	%fd2, %fd1, 0dBFF0000000000000;
	st.global.f64 	[%rd4], %fd2;
$L__BB6_4:
	ret;

}
	// .globl	_Z14uniform_branchPdi
.visible .entry _Z14uniform_branchPdi(
	.param .u64 .ptr .align 1 _Z14uniform_branchPdi_param_0,
	.param .u32 _Z14uniform_branchPdi_param_1
)
{
	.reg .pred 	%p<2>;
	.reg .b32 	%r<10>;
	.reg .b64 	%rd<5>;
	.reg .b64 	%fd<3>;

	ld.param.u64 	%rd1, [_Z14uniform_branchPdi_param_0];
	ld.param.u32 	%r2, [_Z14uniform_branchPdi_param_1];
	mov.u32 	%r4, %ctaid.x;
	mov.u32 	%r5, %ntid.x;
	mov.u32 	%r6, %tid.x;
	mad.lo.s32 	%r7, %r4, %r5, %r6;
	shl.b32 	%r8, %r2, 1;
	min.s32 	%r9, %r2, %r8;
	setp.le.s32 	%p1, %r9, %r7;
	@%p1 bra 	$L__BB7_2;
	cvta.to.global.u64 	%rd2, %rd1;
	mul.wide.s32 	%rd3, %r7, 8;
	add.s64 	%rd4, %rd2, %rd3;
	ld.global.f64 	%fd1, [%rd4];
	add.f64 	%fd2, %fd1, 0d3FF0000000000000;
	st.global.f64 	[%rd4], %fd2;
$L__BB7_2:
	ret;

}
	// .globl	_Z26multiple_access_not_cachedPdi
.visible .entry _Z26multiple_access_not_cachedPdi(
	.param .u64 .ptr .align 1 _Z26multiple_access_not_cachedPdi_param_0,
	.param .u32 _Z26multiple_access_not_cachedPdi_param_1
)
{
	.reg .pred 	%p<2>;
	.reg .b32 	%r<8>;
	.reg .b64 	%rd<7>;
	.reg .b64 	%fd<4>;

	ld.param.u64 	%rd1, [_Z26multiple_access_not_cachedPdi_param_0];
	ld.param.u32 	%r2, [_Z26multiple_access_not_cachedPdi_param_1];
	mov.u32 	%r3, %ctaid.x;
	mov.u32 	%r4, %ntid.x;
	mov.u32 	%r5, %tid.x;
	mad.lo.s32 	%r1, %r3, %r4, %r5;
	setp.ge.s32 	%p1, %r1, %r2;
	@%p1 bra 	$L__BB8_2;
	cvta.to.global.u64 	%rd2, %rd1;
	not.b32 	%r6, %r1;
	add.s32 	%r7, %r2, %r6;
	mul.wide.s32 	%rd3, %r7, 8;
	add.s64 	%rd4, %rd2, %rd3;
	ld.global.f64 	%fd1, [%rd4];
	mul.wide.s32 	%rd5, %r1, 8;
	add.s64 	%rd6, %rd2, %rd5;
	ld.global.f64 	%fd2, [%rd6];
	add.f64 	%fd3, %fd1, %fd2;
	st.global.f64 	[%rd6], %fd3;
$L__BB8_2:
	ret;

}


// ===== COMPILED SASS (sm_100) =====

	.target	sm_100

	.elftype	@"ET_EXEC"


//--------------------- .note.nv.tkinfo           --------------------------
	.section	.note.nv.tkinfo,"",@"SHT_NOTE"
	.sectionflags	@"SHF_NOTE_NV_TKINFO"
	.tkinfo
        /*0018*/ 	.word	0x00000002
        /*0030*/ 	.string	""
        /*0030*/ 	.string	"ptxas"
        /*0030*/ 	.string	"Cuda compilation tools, release 13.0, V13.0.88"
        /*0030*/ 	.string	"Build cuda_13.0.r13.0/compiler.36424714_0"
        /*0030*/ 	.string	"-arch sm_100 -m 64 "



//--------------------- .note.nv.cuinfo           --------------------------
	.section	.note.nv.cuinfo,"",@"SHT_NOTE"
	.sectionflags	@"SHF_NOTE_NV_CUINFO"
        /*0018*/ 	.short	0x0002
        /*001a*/ 	.short	0x0064
        /*001c*/ 	.short	0x0082
	.zero		2


//--------------------- .nv.info                  --------------------------
	.section	.nv.info,"",@"SHT_CUDA_INFO"
	.align	4


	//----- nvinfo : EIATTR_REGCOUNT
	.align		4
        /*0000*/ 	.byte	0x04, 0x2f
        /*0002*/ 	.short	(.L_1 - .L_0)
	.align		4
.L_0:
        /*0004*/ 	.word	index@(_Z7vec_addPdS_S_)
        /*0008*/ 	.word	0x0000000e


	//----- nvinfo : EIATTR_FRAME_SIZE
	.align		4
.L_1:
        /*000c*/ 	.byte	0x04, 0x11
        /*000e*/ 	.short	(.L_3 - .L_2)
	.align		4
.L_2:
        /*0010*/ 	.word	index@(_Z7vec_addPdS_S_)
        /*0014*/ 	.word	0x00000000


	//----- nvinfo : EIATTR_REGCOUNT
	.align		4
.L_3:
        /*0018*/ 	.byte	0x04, 0x2f
        /*001a*/ 	.short	(.L_5 - .L_4)
	.align		4
.L_4:
        /*001c*/ 	.word	index@(_Z7mat_mulPdS_S_i)
        /*0020*/ 	.word	0x0000001e


	//----- nvinfo : EIATTR_FRAME_SIZE
	.align		4
.L_5:
        /*0024*/ 	.byte	0x04, 0x11
        /*0026*/ 	.short	(.L_7 - .L_6)
	.align		4
.L_6:
        /*0028*/ 	.word	index@(_Z7mat_mulPdS_S_i)
        /*002c*/ 	.word	0x00000000


	//----- nvinfo : EIATTR_REGCOUNT
	.align		4
.L_7:
        /*0030*/ 	.byte	0x04, 0x2f
        /*0032*/ 	.short	(.L_9 - .L_8)
	.align		4
.L_8:
        /*0034*/ 	.word	index@(_Z10stencil_1dPdS_i)
        /*0038*/ 	.word	0x00000017


	//----- nvinfo : EIATTR_FRAME_SIZE
	.align		4
.L_9:
        /*003c*/ 	.byte	0x04, 0x11
        /*003e*/ 	.short	(.L_11 - .L_10)
	.align		4
.L_10:
        /*0040*/ 	.word	index@($__internal_0_$__cuda_sm20_div_rn_f64_full)
        /*0044*/ 	.word	0x00000000


	//----- nvinfo : EIATTR_FRAME_SIZE
	.align		4
.L_11:
        /*0048*/ 	.byte	0x04, 0x11
        /*004a*/ 	.short	(.L_13 - .L_12)
	.align		4
.L_12:
        /*004c*/ 	.word	index@(_Z10stencil_1dPdS_i)
        /*0050*/ 	.word	0x00000000


	//----- nvinfo : EIATTR_REGCOUNT
	.align		4
.L_13:
        /*0054*/ 	.byte	0x04, 0x2f
        /*0056*/ 	.short	(.L_15 - .L_14)
	.align		4
.L_14:
        /*0058*/ 	.word	index@(_Z16coalesced_accessPsi)
        /*005c*/ 	.word	0x00000008


	//----- nvinfo : EIATTR_FRAME_SIZE
	.align		4
.L_15:
        /*0060*/ 	.byte	0x04, 0x11
        /*0062*/ 	.short	(.L_17 - .L_16)
	.align		4
.L_16:
        /*0064*/ 	.word	index@(_Z16coalesced_accessPsi)
        /*0068*/ 	.word	0x00000000


	//----- nvinfo : EIATTR_REGCOUNT
	.align		4
.L_17:
        /*006c*/ 	.byte	0x04, 0x2f
        /*006e*/ 	.short	(.L_19 - .L_18)
	.align		4
.L_18:
        /*0070*/ 	.word	index@(_Z18uncoalesced_accessPsii)
        /*0074*/ 	.word	0x00000008


	//----- nvinfo : EIATTR_FRAME_SIZE
	.align		4
.L_19:
        /*0078*/ 	.byte	0x04, 0x11
        /*007a*/ 	.short	(.L_21 - .L_20)
	.align		4
.L_20:
        /*007c*/ 	.word	index@(_Z18uncoalesced_accessPsii)
        /*0080*/ 	.word	0x00000000


	//----- nvinfo : EIATTR_REGCOUNT
	.align		4
.L_21:
        /*0084*/ 	.byte	0x04, 0x2f
        /*0086*/ 	.short	(.L_23 - .L_22)
	.align		4
.L_22:
        /*0088*/ 	.word	index@(_Z14register_spillPdi)
        /*008c*/ 	.word	0x0000000a


	//----- nvinfo : EIATTR_FRAME_SIZE
	.align		4
.L_23:
        /*0090*/ 	.byte	0x04, 0x11
        /*0092*/ 	.short	(.L_25 - .L_24)
	.align		4
.L_24:
        /*0094*/ 	.word	index@(_Z14register_spillPdi)
        /*0098*/ 	.word	0x00000000


	//----- nvinfo : EIATTR_REGCOUNT
	.align		4
.L_25:
        /*009c*/ 	.byte	0x04, 0x2f
        /*009e*/ 	.short	(.L_27 - .L_26)
	.align		4
.L_26:
        /*00a0*/ 	.word	index@(_Z17branch_divergencePdi)
        /*00a4*/ 	.word	0x00000008


	//----- nvinfo : EIATTR_FRAME_SIZE
	.align		4
.L_27:
        /*00a8*/ 	.byte	0x04, 0x11
        /*00aa*/ 	.short	(.L_29 - .L_28)
	.align		4
.L_28:
        /*00ac*/ 	.word	index@(_Z17branch_divergencePdi)
        /*00b0*/ 	.word	0x00000000


	//----- nvinfo : EIATTR_REGCOUNT
	.align		4
.L_29:
        /*00b4*/ 	.byte	0x04, 0x2f
        /*00b6*/ 	.short	(.L_31 - .L_30)
	.align		4
.L_30:
        /*00b8*/ 	.word	index@(_Z14uniform_branchPdi)
        /*00bc*/ 	.word	0x00000008


	//----- nvinfo : EIATTR_FRAME_SIZE
	.align		4
.L_31:
        /*00c0*/ 	.byte	0x04, 0x11
        /*00c2*/ 	.short	(.L_33 - .L_32)
	.align		4
.L_32:
        /*00c4*/ 	.word	index@(_Z14uniform_branchPdi)
        /*00c8*/ 	.word	0x00000000


	//----- nvinfo : EIATTR_REGCOUNT
	.align		4
.L_33:
        /*00cc*/ 	.byte	0x04, 0x2f
        /*00ce*/ 	.short	(.L_35 - .L_34)
	.align		4
.L_34:
        /*00d0*/ 	.word	index@(_Z26multiple_access_not_cachedPdi)
        /*00d4*/ 	.word	0x0000000a


	//----- nvinfo : EIATTR_FRAME_SIZE
	.align		4
.L_35:
        /*00d8*/ 	.byte	0x04, 0x11
        /*00da*/ 	.short	(.L_37 - .L_36)
	.align		4
.L_36:
        /*00dc*/ 	.word	index@(_Z26multiple_access_not_cachedPdi)
        /*00e0*/ 	.word	0x00000000


	//----- nvinfo : EIATTR_MIN_STACK_SIZE
	.align		4
.L_37:
        /*00e4*/ 	.byte	0x04, 0x12
        /*00e6*/ 	.short	(.L_39 - .L_38)
	.align		4
.L_38:
        /*00e8*/ 	.word	index@(_Z26multiple_access_not_cachedPdi)
        /*00ec*/ 	.word	0x00000000


	//----- nvinfo : EIATTR_MIN_STACK_SIZE
	.align		4
.L_39:
        /*00f0*/ 	.byte	0x04, 0x12
        /*00f2*/ 	.short	(.L_41 - .L_40)
	.align		4
.L_40:
        /*00f4*/ 	.word	index@(_Z14uniform_branchPdi)
        /*00f8*/ 	.word	0x00000000


	//----- nvinfo : EIATTR_MIN_STACK_SIZE
	.align		4
.L_41:
        /*00fc*/ 	.byte	0x04, 0x12
        /*00fe*/ 	.short	(.L_43 - .L_42)
	.align		4
.L_42:
        /*0100*/ 	.word	index@(_Z17branch_divergencePdi)
        /*0104*/ 	.word	0x00000000


	//----- nvinfo : EIATTR_MIN_STACK_SIZE
	.align		4
.L_43:
        /*0108*/ 	.byte	0x04, 0x12
        /*010a*/ 	.short	(.L_45 - .L_44)
	.align		4
.L_44:
        /*010c*/ 	.word	index@(_Z14register_spillPdi)
        /*0110*/ 	.word	0x00000000


	//----- nvinfo : EIATTR_MIN_STACK_SIZE
	.align		4
.L_45:
        /*0114*/ 	.byte	0x04, 0x12
        /*0116*/ 	.short	(.L_47 - .L_46)
	.align		4
.L_46:
        /*0118*/ 	.word	index@(_Z18uncoalesced_accessPsii)
        /*011c*/ 	.word	0x00000000


	//----- nvinfo : EIATTR_MIN_STACK_SIZE
	.align		4
.L_47:
        /*0120*/ 	.byte	0x04, 0x12
        /*0122*/ 	.short	(.L_49 - .L_48)
	.align		4
.L_48:
        /*0124*/ 	.word	index@(_Z16coalesced_accessPsi)
        /*0128*/ 	.word	0x00000000


	//----- nvinfo : EIATTR_MIN_STACK_SIZE
	.align		4
.L_49:
        /*012c*/ 	.byte	0x04, 0x12
        /*012e*/ 	.short	(.L_51 - .L_50)
	.align		4
.L_50:
        /*0130*/ 	.word	index@(_Z10stencil_1dPdS_i)
        /*0134*/ 	.word	0x00000000


	//----- nvinfo : EIATTR_MIN_STACK_SIZE
	.align		4
.L_51:
        /*0138*/ 	.byte	0x04, 0x12
        /*013a*/ 	.short	(.L_53 - .L_52)
	.align		4
.L_52:
        /*013c*/ 	.word	index@(_Z7mat_mulPdS_S_i)
        /*0140*/ 	.word	0x00000000


	//----- nvinfo : EIATTR_MIN_STACK_SIZE
	.align		4
.L_53:
        /*0144*/ 	.byte	0x04, 0x12
        /*0146*/ 	.short	(.L_55 - .L_54)
	.align		4
.L_54:
        /*0148*/ 	.word	index@(_Z7vec_addPdS_S_)
        /*014c*/ 	.word	0x00000000
.L_55:


//--------------------- .nv.compat                --------------------------
	.section	.nv.compat,"",@"SHT_CUDA_COMPAT_INFO"
	.align	4
        /*0000*/ 	.byte	0x02, 0x09, 0x00, 0x00, 0x02, 0x02, 0x01, 0x00, 0x02, 0x05, 0x05, 0x00, 0x03, 0x07, 0x01, 0x01
        /*0010*/ 	.byte	0x02, 0x03, 0x00, 0x00, 0x02, 0x06, 0x01, 0x00, 0x04, 0x0b, 0x08, 0x00, 0x01, 0x00, 0x00, 0x00
        /*0020*/ 	.byte	0x00, 0x00, 0x00, 0x00


//--------------------- .nv.info._Z26multiple_access_not_cachedPdi --------------------------
	.section	.nv.info._Z26multiple_access_not_cachedPdi,"",@"SHT_CUDA_INFO"
	.sectionflags	@""
	.align	4


	//----- nvinfo : EIATTR_CUDA_API_VERSION
	.align		4
        /*0000*/ 	.byte	0x04, 0x37
        /*0002*/ 	.short	(.L_57 - .L_56)
.L_56:
        /*0004*/ 	.word	0x00000082


	//----- nvinfo : EIATTR_KPARAM_INFO
	.align		4
.L_57:
        /*0008*/ 	.byte	0x04, 0x17
        /*000a*/ 	.short	(.L_59 - .L_58)
.L_58:
        /*000c*/ 	.word	0x00000000
        /*0010*/ 	.short	0x0001
        /*0012*/ 	.short	0x0008
        /*0014*/ 	.byte	0x00, 0xf0, 0x11, 0x00


	//----- nvinfo : EIATTR_KPARAM_INFO
	.align		4
.L_59:
        /*0018*/ 	.byte	0x04, 0x17
        /*001a*/ 	.short	(.L_61 - .L_60)
.L_60:
        /*001c*/ 	.word	0x00000000
        /*0020*/ 	.short	0x0000
        /*0022*/ 	.short	0x0000
        /*0024*/ 	.byte	0x00, 0xf5, 0x21, 0x00


	//----- nvinfo : EIATTR_SPARSE_MMA_MASK
	.align		4
.L_61:
        /*0028*/ 	.byte	0x03, 0x50
        /*002a*/ 	.short	0x0000


	//----- nvinfo : EIATTR_MAXREG_COUNT
	.align		4
        /*002c*/ 	.byte	0x03, 0x1b
        /*002e*/ 	.short	0x00ff


	//----- nvinfo : EIATTR_MERCURY_ISA_VERSION
	.align		4
        /*0030*/ 	.byte	0x03, 0x5f
        /*0032*/ 	.short	0x0101


	//----- nvinfo : EIATTR_VRC_CTA_INIT_COUNT
	.align		4
        /*0034*/ 	.byte	0x02, 0x4a
	.zero		1
	.zero		1


	//----- nvinfo : EIATTR_EXIT_INSTR_OFFSETS
	.align		4
        /*0038*/ 	.byte	0x04, 0x1c
        /*003a*/ 	.short	(.L_63 - .L_62)


	//   ....[0]....
.L_62:
        /*003c*/ 	.word	0x00000070


	//   ....[1]....
        /*0040*/ 	.word	0x00000120


	//----- nvinfo : EIATTR_CBANK_PARAM_SIZE
	.align		4
.L_63:
        /*0044*/ 	.byte	0x03, 0x19
        /*0046*/ 	.short	0x000c


	//----- nvinfo : EIATTR_PARAM_CBANK
	.align		4
        /*0048*/ 	.byte	0x04, 0x0a
        /*004a*/ 	.short	(.L_65 - .L_64)
	.align		4
.L_64:
        /*004c*/ 	.word	index@(.nv.constant0._Z26multiple_access_not_cachedPdi)
        /*0050*/ 	.short	0x0380
        /*0052*/ 	.short	0x000c


	//----- nvinfo : EIATTR_SW_WAR
	.align		4
.L_65:
        /*0054*/ 	.byte	0x04, 0x36
        /*0056*/ 	.short	(.L_67 - .L_66)
.L_66:
        /*0058*/ 	.word	0x00000008
.L_67:


//--------------------- .nv.info._Z14uniform_branchPdi --------------------------
	.section	.nv.info._Z14uniform_branchPdi,"",@"SHT_CUDA_INFO"
	.sectionflags	@""
	.align	4


	//----- nvinfo : EIATTR_CUDA_API_VERSION
	.align		4
        /*0000*/ 	.byte	0x04, 0x37
        /*0002*/ 	.short	(.L_69 - .L_68)
.L_68:
        /*0004*/ 	.word	0x00000082


	//----- nvinfo : EIATTR_KPARAM_INFO
	.align		4
.L_69:
        /*0008*/ 	.byte	0x04, 0x17
        /*000a*/ 	.short	(.L_71 - .L_70)
.L_70:
        /*000c*/ 	.word	0x00000000
        /*0010*/ 	.short	0x0001
        /*0012*/ 	.short	0x0008
        /*0014*/ 	.byte	0x00, 0xf0, 0x11, 0x00


	//----- nvinfo : EIATTR_KPARAM_INFO
	.align		4
.L_71:
        /*0018*/ 	.byte	0x04, 0x17
        /*001a*/ 	.short	(.L_73 - .L_72)
.L_72:
        /*001c*/ 	.word	0x00000000
        /*0020*/ 	.short	0x0000
        /*0022*/ 	.short	0x0000
        /*0024*/ 	.byte	0x00, 0xf5, 0x21, 0x00


	//----- nvinfo : EIATTR_SPARSE_MMA_MASK
	.align		4
.L_73:
        /*0028*/ 	.byte	0x03, 0x50
        /*002a*/ 	.short	0x0000


	//----- nvinfo : EIATTR_MAXREG_COUNT
	.align		4
        /*002c*/ 	.byte	0x03, 0x1b
        /*002e*/ 	.short	0x00ff


	//----- nvinfo : EIATTR_MERCURY_ISA_VERSION
	.align		4
        /*0030*/ 	.byte	0x03, 0x5f
        /*0032*/ 	.short	0x0101


	//----- nvinfo : EIATTR_VRC_CTA_INIT_COUNT
	.align		4
        /*0034*/ 	.byte	0x02, 0x4a
	.zero		1
	.zero		1


	//----- nvinfo : EIATTR_EXIT_INSTR_OFFSETS
	.align		4
        /*0038*/ 	.byte	0x04, 0x1c
        /*003a*/ 	.short	(.L_75 - .L_74)


	//   ....[0]....
.L_74:
        /*003c*/ 	.word	0x000000a0


	//   ....[1]....
        /*0040*/ 	.word	0x00000110


	//----- nvinfo : EIATTR_CBANK_PARAM_SIZE
	.align		4
.L_75:
        /*0044*/ 	.byte	0x03, 0x19
        /*0046*/ 	.short	0x000c


	//----- nvinfo : EIATTR_PARAM_CBANK
	.align		4
        /*0048*/ 	.byte	0x04, 0x0a
        /*004a*/ 	.short	(.L_77 - .L_76)
	.align		4
.L_76:
        /*004c*/ 	.word	index@(.nv.constant0._Z14uniform_branchPdi)
        /*0050*/ 	.short	0x0380
        /*0052*/ 	.short	0x000c


	//----- nvinfo : EIATTR_SW_WAR
	.align		4
.L_77:
        /*0054*/ 	.byte	0x04, 0x36
        /*0056*/ 	.short	(.L_79 - .L_78)
.L_78:
        /*0058*/ 	.word	0x00000008
.L_79:


//--------------------- .nv.info._Z17branch_divergencePdi --------------------------
	.section	.nv.info._Z17branch_divergencePdi,"",@"SHT_CUDA_INFO"
	.sectionflags	@""
	.align	4


	//----- nvinfo : EIATTR_CUDA_API_VERSION
	.align		4
        /*0000*/ 	.byte	0x04, 0x37
        /*0002*/ 	.short	(.L_81 - .L_80)
.L_80:
        /*0004*/ 	.word	0x00000082


	//----- nvinfo : EIATTR_KPARAM_INFO
	.align		4
.L_81:
        /*0008*/ 	.byte	0x04, 0x17
        /*000a*/ 	.short	(.L_83 - .L_82)
.L_82:
        /*000c*/ 	.word	0x00000000
        /*0010*/ 	.short	0x0001
        /*0012*/ 	.short	0x0008
        /*0014*/ 	.byte	0x00, 0xf0, 0x11, 0x00


	//----- nvinfo : EIATTR_KPARAM_INFO
	.align		4
.L_83:
        /*0018*/ 	.byte	0x04, 0x17
        /*001a*/ 	.short	(.L_85 - .L_84)
.L_84:
        /*001c*/ 	.word	0x00000000
        /*0020*/ 	.short	0x0000
        /*0022*/ 	.short	0x0000
        /*0024*/ 	.byte	0x00, 0xf5, 0x21, 0x00


	//----- nvinfo : EIATTR_SPARSE_MMA_MASK
	.align		4
.L_85:
        /*0028*/ 	.byte	0x03, 0x50
        /*002a*/ 	.short	0x0000


	//----- nvinfo : EIATTR_MAXREG_COUNT
	.align		4
        /*002c*/ 	.byte	0x03, 0x1b
        /*002e*/ 	.short	0x00ff


	//----- nvinfo : EIATTR_MERCURY_ISA_VERSION
	.align		4
        /*0030*/ 	.byte	0x03, 0x5f
        /*0032*/ 	.short	0x0101


	//----- nvinfo : EIATTR_VRC_CTA_INIT_COUNT
	.align		4
        /*0034*/ 	.byte	0x02, 0x4a
	.zero		1
	.zero		1


	//----- nvinfo : EIATTR_EXIT_INSTR_OFFSETS
	.align		4
        /*0038*/ 	.byte	0x04, 0x1c
        /*003a*/ 	.short	(.L_87 - .L_86)


	//   ....[0]....
.L_86:
        /*003c*/ 	.word	0x00000070


	//   ....[1]....
        /*0040*/ 	.word	0x00000110


	//   ....[2]....
        /*0044*/ 	.word	0x00000170


	//----- nvinfo : EIATTR_CRS_STACK_SIZE
	.align		4
.L_87:
        /*0048*/ 	.byte	0x04, 0x1e
        /*004a*/ 	.short	(.L_89 - .L_88)
.L_88:
        /*004c*/ 	.word	0x00000000


	//----- nvinfo : EIATTR_CBANK_PARAM_SIZE
	.align		4
.L_89:
        /*0050*/ 	.byte	0x03, 0x19
        /*0052*/ 	.short	0x000c


	//----- nvinfo : EIATTR_PARAM_CBANK
	.align		4
        /*0054*/ 	.byte	0x04, 0x0a
        /*0056*/ 	.short	(.L_91 - .L_90)
	.align		4
.L_90:
        /*0058*/ 	.word	index@(.nv.constant0._Z17branch_divergencePdi)
        /*005c*/ 	.short	0x0380
        /*005e*/ 	.short	0x000c


	//----- nvinfo : EIATTR_SW_WAR
	.align		4
.L_91:
        /*0060*/ 	.byte	0x04, 0x36
        /*0062*/ 	.short	(.L_93 - .L_92)
.L_92:
        /*0064*/ 	.word	0x00000008
.L_93:


//--------------------- .nv.info._Z14register_spillPdi --------------------------
	.section	.nv.info._Z14register_spillPdi,"",@"SHT_CUDA_INFO"
	.sectionflags	@""
	.align	4


	//----- nvinfo : EIATTR_CUDA_API_VERSION
	.align		4
        /*0000*/ 	.byte	0x04, 0x37
        /*0002*/ 	.short	(.L_95 - .L_94)
.L_94:
        /*0004*/ 	.word	0x00000082


	//----- nvinfo : EIATTR_KPARAM_INFO
	.align		4
.L_95:
        /*0008*/ 	.byte	0x04, 0x17
        /*000a*/ 	.short	(.L_97 - .L_96)
.L_96:
        /*000c*/ 	.word	0x00000000
        /*0010*/ 	.short	0x0001
        /*0012*/ 	.short	0x0008
        /*0014*/ 	.byte	0x00, 0xf0, 0x11, 0x00


	//----- nvinfo : EIATTR_KPARAM_INFO
	.align		4
.L_97:
        /*0018*/ 	.byte	0x04, 0x17
        /*001a*/ 	.short	(.L_99 - .L_98)
.L_98:
        /*001c*/ 	.word	0x00000000
        /*0020*/ 	.short	0x0000
        /*0022*/ 	.short	0x0000
        /*0024*/ 	.byte	0x00, 0xf5, 0x21, 0x00


	//----- nvinfo : EIATTR_SPARSE_MMA_MASK
	.align		4
.L_99:
        /*0028*/ 	.byte	0x03, 0x50
        /*002a*/ 	.short	0x0000


	//----- nvinfo : EIATTR_MAXREG_COUNT
	.align		4
        /*002c*/ 	.byte	0x03, 0x1b
        /*002e*/ 	.short	0x00ff


	//----- nvinfo : EIATTR_MERCURY_ISA_VERSION
	.align		4
        /*0030*/ 	.byte	0x03, 0x5f
        /*0032*/ 	.short	0x0101


	//----- nvinfo : EIATTR_VRC_CTA_INIT_COUNT
	.align		4
        /*0034*/ 	.byte	0x02, 0x4a
	.zero		1
	.zero		1


	//----- nvinfo : EIATTR_EXIT_INSTR_OFFSETS
	.align		4
        /*0038*/ 	.byte	0x04, 0x1c
        /*003a*/ 	.short	(.L_101 - .L_100)


	//   ....[0]....
.L_100:
        /*003c*/ 	.word	0x00000070


	//   ....[1]....
        /*0040*/ 	.word	0x00000160


	//----- nvinfo : EIATTR_CBANK_PARAM_SIZE
	.align		4
.L_101:
        /*0044*/ 	.byte	0x03, 0x19
        /*0046*/ 	.short	0x000c


	//----- nvinfo : EIATTR_PARAM_CBANK
	.align		4
        /*0048*/ 	.byte	0x04, 0x0a
        /*004a*/ 	.short	(.L_103 - .L_102)
	.align		4
.L_102:
        /*004c*/ 	.word	index@(.nv.constant0._Z14register_spillPdi)
        /*0050*/ 	.short	0x0380
        /*0052*/ 	.short	0x000c


	//----- nvinfo : EIATTR_SW_WAR
	.align		4
.L_103:
        /*0054*/ 	.byte	0x04, 0x36
        /*0056*/ 	.short	(.L_105 - .L_104)
.L_104:
        /*0058*/ 	.word	0x00000008
.L_105:


//--------------------- .nv.info._Z18uncoalesced_accessPsii --------------------------
	.section	.nv.info._Z18uncoalesced_accessPsii,"",@"SHT_CUDA_INFO"
	.sectionflags	@""
	.align	4


	//----- nvinfo : EIATTR_CUDA_API_VERSION
	.align		4
        /*0000*/ 	.byte	0x04, 0x37
        /*0002*/ 	.short	(.L_107 - .L_106)
.L_106:
        /*0004*/ 	.word	0x00000082


	//----- nvinfo : EIATTR_KPARAM_INFO
	.align		4
.L_107:
        /*0008*/ 	.byte	0x04, 0x17
        /*000a*/ 	.short	(.L_109 - .L_108)
.L_108:
        /*000c*/ 	.word	0x00000000
        /*0010*/ 	.short	0x0002
        /*0012*/ 	.short	0x000c
        /*0014*/ 	.byte	0x00, 0xf0, 0x11, 0x00


	//----- nvinfo : EIATTR_KPARAM_INFO
	.align		4
.L_109:
        /*0018*/ 	.byte	0x04, 0x17
        /*001a*/ 	.short	(.L_111 - .L_110)
.L_110:
        /*001c*/ 	.word	0x00000000
        /*0020*/ 	.short	0x0001
        /*0022*/ 	.short	0x0008
        /*0024*/ 	.byte	0x00, 0xf0, 0x11, 0x00


	//----- nvinfo : EIATTR_KPARAM_INFO
	.align		4
.L_111:
        /*0028*/ 	.byte	0x04, 0x17
        /*002a*/ 	.short	(.L_113 - .L_112)
.L_112:
        /*002c*/ 	.word	0x00000000
        /*0030*/ 	.short	0x0000
        /*0032*/ 	.short	0x0000
        /*0034*/ 	.byte	0x00, 0xf5, 0x21, 0x00


	//----- nvinfo : EIATTR_SPARSE_MMA_MASK
	.align		4
.L_113:
        /*0038*/ 	.byte	0x03, 0x50
        /*003a*/ 	.short	0x0000


	//----- nvinfo : EIATTR_MAXREG_COUNT
	.align		4
        /*003c*/ 	.byte	0x03, 0x1b
        /*003e*/ 	.short	0x00ff


	//----- nvinfo : EIATTR_MERCURY_ISA_VERSION
	.align		4
        /*0040*/ 	.byte	0x03, 0x5f
        /*0042*/ 	.short	0x0101


	//----- nvinfo : EIATTR_VRC_CTA_INIT_COUNT
	.align		4
        /*0044*/ 	.byte	0x02, 0x4a
	.zero		1
	.zero		1


	//----- nvinfo : EIATTR_EXIT_INSTR_OFFSETS
	.align		4
        /*0048*/ 	.byte	0x04, 0x1c
        /*004a*/ 	.short	(.L_115 - .L_114)


	//   ....[0]....
.L_114:
        /*004c*/ 	.word	0x00000080


	//   ....[1]....
        /*0050*/ 	.word	0x00000110


	//----- nvinfo : EIATTR_CBANK_PARAM_SIZE
	.align		4
.L_115:
        /*0054*/ 	.byte	0x03, 0x19
        /*0056*/ 	.short	0x0010


	//----- nvinfo : EIATTR_PARAM_CBANK
	.align		4
        /*0058*/ 	.byte	0x04, 0x0a
        /*005a*/ 	.short	(.L_117 - .L_116)
	.align		4
.L_116:
        /*005c*/ 	.word	index@(.nv.constant0._Z18uncoalesced_accessPsii)
        /*0060*/ 	.short	0x0380
        /*0062*/ 	.short	0x0010


	//----- nvinfo : EIATTR_SW_WAR
	.align		4
.L_117:
        /*0064*/ 	.byte	0x04, 0x36
        /*0066*/ 	.short	(.L_119 - .L_118)
.L_118:
        /*0068*/ 	.word	0x00000008
.L_119:


//--------------------- .nv.info._Z16coalesced_accessPsi --------------------------
	.section	.nv.info._Z16coalesced_accessPsi,"",@"SHT_CUDA_INFO"
	.sectionflags	@""
	.align	4


	//----- nvinfo : EIATTR_CUDA_API_VERSION
	.align		4
        /*0000*/ 	.byte	0x04, 0x37
        /*0002*/ 	.short	(.L_121 - .L_120)
.L_120:
        /*0004*/ 	.word	0x00000082


	//----- nvinfo : EIATTR_KPARAM_INFO
	.align		4
.L_121:
        /*0008*/ 	.byte	0x04, 0x17
        /*000a*/ 	.short	(.L_123 - .L_122)
.L_122:
        /*000c*/ 	.word	0x00000000
        /*0010*/ 	.short	0x0001
        /*0012*/ 	.short	0x0008
        /*0014*/ 	.byte	0x00, 0xf0, 0x11, 0x00


	//----- nvinfo : EIATTR_KPARAM_INFO
	.align		4
.L_123:
        /*0018*/ 	.byte	0x04, 0x17
        /*001a*/ 	.short	(.L_125 - .L_124)
.L_124:
        /*001c*/ 	.word	0x00000000
        /*0020*/ 	.short	0x0000
        /*0022*/ 	.short	0x0000
        /*0024*/ 	.byte	0x00, 0xf5, 0x21, 0x00


	//----- nvinfo : EIATTR_SPARSE_MMA_MASK
	.align		4
.L_125:
        /*0028*/ 	.byte	0x03, 0x50
        /*002a*/ 	.short	0x0000


	//----- nvinfo : EIATTR_MAXREG_COUNT
	.align		4
        /*002c*/ 	.byte	0x03, 0x1b
        /*002e*/ 	.short	0x00ff


	//----- nvinfo : EIATTR_MERCURY_ISA_VERSION
	.align		4
        /*0030*/ 	.byte	0x03, 0x5f
        /*0032*/ 	.short	0x0101


	//----- nvinfo : EIATTR_VRC_CTA_INIT_COUNT
	.align		4
        /*0034*/ 	.byte	0x02, 0x4a
	.zero		1
	.zero		1


	//----- nvinfo : EIATTR_EXIT_INSTR_OFFSETS
	.align		4
        /*0038*/ 	.byte	0x04, 0x1c
        /*003a*/ 	.short	(.L_127 - .L_126)


	//   ....[0]....
.L_126:
        /*003c*/ 	.word	0x00000070


	//   ....[1]....
        /*0040*/ 	.word	0x00000100


	//----- nvinfo : EIATTR_CBANK_PARAM_SIZE
	.align		4
.L_127:
        /*0044*/ 	.byte	0x03, 0x19
        /*0046*/ 	.short	0x000c


	//----- nvinfo : EIATTR_PARAM_CBANK
	.align		4
        /*0048*/ 	.byte	0x04, 0x0a
        /*004a*/ 	.short	(.L_129 - .L_128)
	.align		4
.L_128:
        /*004c*/ 	.word	index@(.nv.constant0._Z16coalesced_accessPsi)
        /*0050*/ 	.short	0x0380
        /*0052*/ 	.short	0x000c


	//----- nvinfo : EIATTR_SW_WAR
	.align		4
.L_129:
        /*0054*/ 	.byte	0x04, 0x36
        /*0056*/ 	.short	(.L_131 - .L_130)
.L_130:
        /*0058*/ 	.word	0x00000008
.L_131:


//--------------------- .nv.info._Z10stencil_1dPdS_i --------------------------
	.section	.nv.info._Z10stencil_1dPdS_i,"",@"SHT_CUDA_INFO"
	.sectionflags	@""
	.align	4


	//----- nvinfo : EIATTR_CUDA_API_VERSION
	.align		4
        /*0000*/ 	.byte	0x04, 0x37
        /*0002*/ 	.short	(.L_133 - .L_132)
.L_132:
        /*0004*/ 	.word	0x00000082


	//----- nvinfo : EIATTR_KPARAM_INFO
	.align		4
.L_133:
        /*0008*/ 	.byte	0x04, 0x17
        /*000a*/ 	.short	(.L_135 - .L_134)
.L_134:
        /*000c*/ 	.word	0x00000000
        /*0010*/ 	.short	0x0002
        /*0012*/ 	.short	0x0010
        /*0014*/ 	.byte	0x00, 0xf0, 0x11, 0x00


	//----- nvinfo : EIATTR_KPARAM_INFO
	.align		4
.L_135:
        /*0018*/ 	.byte	0x04, 0x17
        /*001a*/ 	.short	(.L_137 - .L_136)
.L_136:
        /*001c*/ 	.word	0x00000000
        /*0020*/ 	.short	0x0001
        /*0022*/ 	.short	0x0008
        /*0024*/ 	.byte	0x00, 0xf5, 0x21, 0x00


	//----- nvinfo : EIATTR_KPARAM_INFO
	.align		4
.L_137:
        /*0028*/ 	.byte	0x04, 0x17
        /*002a*/ 	.short	(.L_139 - .L_138)
.L_138:
        /*002c*/ 	.word	0x00000000
        /*0030*/ 	.short	0x0000
        /*0032*/ 	.short	0x0000
        /*0034*/ 	.byte	0x00, 0xf5, 0x21, 0x00


	//----- nvinfo : EIATTR_SPARSE_MMA_MASK
	.align		4
.L_139:
        /*0038*/ 	.byte	0x03, 0x50
        /*003a*/ 	.short	0x0000


	//----- nvinfo : EIATTR_MAXREG_COUNT
	.align		4
        /*003c*/ 	.byte	0x03, 0x1b
        /*003e*/ 	.short	0x00ff


	//----- nvinfo : EIATTR_MERCURY_ISA_VERSION
	.align		4
        /*0040*/ 	.byte	0x03, 0x5f
        /*0042*/ 	.short	0x0101


	//----- nvinfo : EIATTR_VRC_CTA_INIT_COUNT
	.align		4
        /*0044*/ 	.byte	0x02, 0x4a
	.zero		1
	.zero		1


	//----- nvinfo : EIATTR_EXIT_INSTR_OFFSETS
	.align		4
        /*0048*/ 	.byte	0x04, 0x1c
        /*004a*/ 	.short	(.L_141 - .L_140)


	//   ....[0]....
.L_140:
        /*004c*/ 	.word	0x00000090


	//   ....[1]....
        /*0050*/ 	.word	0x000002b0


	//----- nvinfo : EIATTR_CRS_STACK_SIZE
	.align		4
.L_141:
        /*0054*/ 	.byte	0x04, 0x1e
        /*0056*/ 	.short	(.L_143 - .L_142)
.L_142:
        /*0058*/ 	.word	0x00000000


	//----- nvinfo : EIATTR_CBANK_PARAM_SIZE
	.align		4
.L_143:
        /*005c*/ 	.byte	0x03, 0x19
        /*005e*/ 	.short	0x0014


	//----- nvinfo : EIATTR_PARAM_CBANK
	.align		4
        /*0060*/ 	.byte	0x04, 0x0a
        /*0062*/ 	.short	(.L_145 - .L_144)
	.align		4
.L_144:
        /*0064*/ 	.word	index@(.nv.constant0._Z10stencil_1dPdS_i)
        /*0068*/ 	.short	0x0380
        /*006a*/ 	.short	0x0014


	//----- nvinfo : EIATTR_SW_WAR
	.align		4
.L_145:
        /*006c*/ 	.byte	0x04, 0x36
        /*006e*/ 	.short	(.L_147 - .L_146)
.L_146:
        /*0070*/ 	.word	0x00000008
.L_147:


//--------------------- .nv.info._Z7mat_mulPdS_S_i --------------------------
	.section	.nv.info._Z7mat_mulPdS_S_i,"",@"SHT_CUDA_INFO"
	.sectionflags	@""
	.align	4


	//----- nvinfo : EIATTR_CUDA_API_VERSION
	.align		4
        /*0000*/ 	.byte	0x04, 0x37
        /*0002*/ 	.short	(.L_149 - .L_148)
.L_148:
        /*0004*/ 	.word	0x00000082


	//----- nvinfo : EIATTR_KPARAM_INFO
	.align		4
.L_149:
        /*0008*/ 	.byte	0x04, 0x17
        /*000a*/ 	.short	(.L_151 - .L_150)
.L_150:
        /*000c*/ 	.word	0x00000000
        /*0010*/ 	.short	0x0003
        /*0012*/ 	.short	0x0018
        /*0014*/ 	.byte	0x00, 0xf0, 0x11, 0x00


	//----- nvinfo : EIATTR_KPARAM_INFO
	.align		4
.L_151:
        /*0018*/ 	.byte	0x04, 0x17
        /*001a*/ 	.short	(.L_153 - .L_152)
.L_152:
        /*001c*/ 	.word	0x00000000
        /*0020*/ 	.short	0x0002
        /*0022*/ 	.short	0x0010
        /*0024*/ 	.byte	0x00, 0xf5, 0x21, 0x00


	//----- nvinfo : EIATTR_KPARAM_INFO
	.align		4
.L_153:
        /*0028*/ 	.byte	0x04, 0x17
        /*002a*/ 	.short	(.L_155 - .L_154)
.L_154:
        /*002c*/ 	.word	0x00000000
        /*0030*/ 	.short	0x0001
        /*0032*/ 	.short	0x0008
        /*0034*/ 	.byte	0x00, 0xf5, 0x21, 0x00


	//----- nvinfo : EIATTR_KPARAM_INFO
	.align		4
.L_155:
        /*0038*/ 	.byte	0x04, 0x17
        /*003a*/ 	.short	(.L_157 - .L_156)
.L_156:
        /*003c*/ 	.word	0x00000000
        /*0040*/ 	.short	0x0000
        /*0042*/ 	.short	0x0000
        /*0044*/ 	.byte	0x00, 0xf5, 0x21, 0x00


	//----- nvinfo : EIATTR_SPARSE_MMA_MASK
	.align		4
.L_157:
        /*0048*/ 	.byte	0x03, 0x50
        /*004a*/ 	.short	0x0000


	//----- nvinfo : EIATTR_MAXREG_COUNT
	.align		4
        /*004c*/ 	.byte	0x03, 0x1b
        /*004e*/ 	.short	0x00ff


	//----- nvinfo : EIATTR_MERCURY_ISA_VERSION
	.align		4
        /*0050*/ 	.byte	0x03, 0x5f
        /*0052*/ 	.short	0x0101


	//----- nvinfo : EIATTR_VRC_CTA_INIT_COUNT
	.align		4
        /*0054*/ 	.byte	0x02, 0x4a
	.zero		1
	.zero		1


	//----- nvinfo : EIATTR_EXIT_INSTR_OFFSETS
	.align		4
        /*0058*/ 	.byte	0x04, 0x1c
        /*005a*/ 	.short	(.L_159 - .L_158)


	//   ....[0]....
.L_158:
        /*005c*/ 	.word	0x000000c0


	//   ....[1]....
        /*0060*/ 	.word	0x00000ad0


	//----- nvinfo : EIATTR_CBANK_PARAM_SIZE
	.align		4
.L_159:
        /*0064*/ 	.byte	0x03, 0x19
        /*0066*/ 	.short	0x001c


	//----- nvinfo : EIATTR_PARAM_CBANK
	.align		4
        /*0068*/ 	.byte	0x04, 0x0a
        /*006a*/ 	.short	(.L_161 - .L_160)
	.align		4
.L_160:
        /*006c*/ 	.word	index@(.nv.constant0._Z7mat_mulPdS_S_i)
        /*0070*/ 	.short	0x0380
        /*0072*/ 	.short	0x001c


	//----- nvinfo : EIATTR_SW_WAR
	.align		4
.L_161:
        /*0074*/ 	.byte	0x04, 0x36
        /*0076*/ 	.short	(.L_163 - .L_162)
.L_162:
        /*0078*/ 	.word	0x00000008
.L_163:


//--------------------- .nv.info._Z7vec_addPdS_S_ --------------------------
	.section	.nv.info._Z7vec_addPdS_S_,"",@"SHT_CUDA_INFO"
	.sectionflags	@""
	.align	4


	//----- nvinfo : EIATTR_CUDA_API_VERSION
	.align		4
        /*0000*/ 	.byte	0x04, 0x37
        /*0002*/ 	.short	(.L_165 - .L_164)
.L_164:
        /*0004*/ 	.word	0x00000082


	//----- nvinfo : EIATTR_KPARAM_INFO
	.align		4
.L_165:
        /*0008*/ 	.byte	0x04, 0x17
        /*000a*/ 	.short	(.L_167 - .L_166)
.L_166:
        /*000c*/ 	.word	0x00000000
        /*0010*/ 	.short	0x0002
        /*0012*/ 	.short	0x0010
        /*0014*/ 	.byte	0x00, 0xf5, 0x21, 0x00


	//----- nvinfo : EIATTR_KPARAM_INFO
	.align		4
.L_167:
        /*0018*/ 	.byte	0x04, 0x17
        /*001a*/ 	.short	(.L_169 - .L_168)
.L_168:
        /*001c*/ 	.word	0x00000000
        /*0020*/ 	.short	0x0001
        /*0022*/ 	.short	0x0008
        /*0024*/ 	.byte	0x00, 0xf5, 0x21, 0x00


	//----- nvinfo : EIATTR_KPARAM_INFO
	.align		4
.L_169:
        /*0028*/ 	.byte	0x04, 0x17
        /*002a*/ 	.short	(.L_171 - .L_170)
.L_170:
        /*002c*/ 	.word	0x00000000
        /*0030*/ 	.short	0x0000
        /*0032*/ 	.short	0x0000
        /*0034*/ 	.byte	0x00, 0xf5, 0x21, 0x00


	//----- nvinfo : EIATTR_SPARSE_MMA_MASK
	.align		4
.L_171:
        /*0038*/ 	.byte	0x03, 0x50
        /*003a*/ 	.short	0x0000


	//----- nvinfo : EIATTR_MAXREG_COUNT
	.align		4
        /*003c*/ 	.byte	0x03, 0x1b
        /*003e*/ 	.short	0x00ff


	//----- nvinfo : EIATTR_MERCURY_ISA_VERSION
	.align		4
        /*0040*/ 	.byte	0x03, 0x5f
        /*0042*/ 	.short	0x0101


	//----- nvinfo : EIATTR_VRC_CTA_INIT_COUNT
	.align		4
        /*0044*/ 	.byte	0x02, 0x4a
	.zero		1
	.zero		1


	//----- nvinfo : EIATTR_EXIT_INSTR_OFFSETS
	.align		4
        /*0048*/ 	.byte	0x04, 0x1c
        /*004a*/ 	.short	(.L_173 - .L_172)


	//   ....[0]....
.L_172:
        /*004c*/ 	.word	0x00000060


	//   ....[1]....
        /*0050*/ 	.word	0x00000120


	//----- nvinfo : EIATTR_CBANK_PARAM_SIZE
	.align		4
.L_173:
        /*0054*/ 	.byte	0x03, 0x19
        /*0056*/ 	.short	0x0018


	//----- nvinfo : EIATTR_PARAM_CBANK
	.align		4
        /*0058*/ 	.byte	0x04, 0x0a
        /*005a*/ 	.short	(.L_175 - .L_174)
	.align		4
.L_174:
        /*005c*/ 	.word	index@(.nv.constant0._Z7vec_addPdS_S_)
        /*0060*/ 	.short	0x0380
        /*0062*/ 	.short	0x0018


	//----- nvinfo : EIATTR_SW_WAR
	.align		4
.L_175:
        /*0064*/ 	.byte	0x04, 0x36
        /*0066*/ 	.short	(.L_177 - .L_176)
.L_176:
        /*0068*/ 	.word	0x00000008
.L_177:


//--------------------- .nv.callgraph             --------------------------
	.section	.nv.callgraph,"",@"SHT_CUDA_CALLGRAPH"
	.align	4
	.sectionentsize	8
	.align		4
        /*0000*/ 	.word	0x00000000
	.align		4
        /*0004*/ 	.word	0xffffffff
	.align		4
        /*0008*/ 	.word	0x00000000
	.align		4
        /*000c*/ 	.word	0xfffffffe
	.align		4
        /*0010*/ 	.word	0x00000000
	.align		4
        /*0014*/ 	.word	0xfffffffd
	.align		4
        /*0018*/ 	.word	0x00000000
	.align		4
        /*001c*/ 	.word	0xfffffffc


//--------------------- .text._Z26multiple_access_not_cachedPdi --------------------------
	.section	.text._Z26multiple_access_not_cachedPdi,"ax",@progbits
	.align	128
        .global         _Z26multiple_access_not_cachedPdi
        .type           _Z26multiple_access_not_cachedPdi,@function
        .size           _Z26multiple_access_not_cachedPdi,(.L_x_21 - _Z26multiple_access_not_cachedPdi)
        .other          _Z26multiple_access_not_cachedPdi,@"STO_CUDA_ENTRY STV_DEFAULT"
_Z26multiple_access_not_cachedPdi:
.text._Z26multiple_access_not_cachedPdi:
[----:B------:R-:W-:Y:S01]  /*0000*/  LDC R1, c[0x0][0x37c] ;  /* 0x0000df00ff017b82 */ /* 0x000fe20000000800 */
[----:B------:R-:W0:Y:S07]  /*0010*/  S2R R0, SR_TID.X ;  /* 0x0000000000007919 */ /* 0x000e2e0000002100 */
[----:B------:R-:W0:Y:S01]  /*0020*/  S2UR UR4, SR_CTAID.X ;  /* 0x00000000000479c3 */ /* 0x000e220000002500 */
[----:B------:R-:W1:Y:S07]  /*0030*/  LDCU UR6, c[0x0][0x388] ;  /* 0x00007100ff0677ac */ /* 0x000e6e0008000800 */
[----:B------:R-:W0:Y:S02]  /*0040*/  LDC R5, c[0x0][0x360] ;  /* 0x0000d800ff057b82 */ /* 0x000e240000000800 */
[----:B0-----:R-:W-:-:S05]  /*0050*/  IMAD R5, R5, UR4, R0 ;  /* 0x0000000405057c24 */ /* 0x001fca000f8e0200 */
[----:B-1----:R-:W-:-:S13]  /*0060*/  ISETP.GE.AND P0, PT, R5, UR6, PT ;  /* 0x0000000605007c0c */ /* 0x002fda000bf06270 */
[----:B------:R-:W-:Y:S05]  /*0070*/  @P0 EXIT ;  /* 0x000000000000094d */ /* 0x000fea0003800000 */
[----:B------:R-:W0:Y:S01]  /*0080*/  LDC.64 R2, c[0x0][0x380] ;  /* 0x0000e000ff027b82 */ /* 0x000e220000000a00 */
[----:B------:R-:W1:Y:S01]  /*0090*/  LDCU.64 UR4, c[0x0][0x358] ;  /* 0x00006b00ff0477ac */ /* 0x000e620008000a00 */
[----:B------:R-:W-:-:S04]  /*00a0*/  LOP3.LUT R0, RZ, R5, RZ, 0x33, !PT ;  /* 0x00000005ff007212 */ /* 0x000fc800078e33ff */
[----:B------:R-:W-:Y:S01]  /*00b0*/  IADD3 R7, PT, PT, R0, UR6, RZ ;  /* 0x0000000600077c10 */ /* 0x000fe2000fffe0ff */
[----:B0-----:R-:W-:-:S04]  /*00c0*/  IMAD.WIDE R4, R5, 0x8, R2 ;  /* 0x0000000805047825 */ /* 0x001fc800078e0202 */
[----:B------:R-:W-:Y:S02]  /*00d0*/  IMAD.WIDE R2, R7, 0x8, R2 ;  /* 0x0000000807027825 */ /* 0x000fe400078e0202 */
[----:B-1----:R-:W2:Y:S04]  /*00e0*/  LDG.E.64 R6, desc[UR4][R4.64] ;  /* 0x0000000404067981 */ /* 0x002ea8000c1e1b00 */
[----:B------:R-:W2:Y:S02]  /*00f0*/  LDG.E.64 R2, desc[UR4][R2.64] ;  /* 0x0000000402027981 */ /* 0x000ea4000c1e1b00 */
[----:B--2---:R-:W-:-:S07]  /*0100*/  DADD R6, R2, R6 ;  /* 0x0000000002067229 */ /* 0x004fce0000000006 */
[----:B------:R-:W-:Y:S01]  /*0110*/  STG.E.64 desc[UR4][R4.64], R6 ;  /* 0x0000000604007986 */ /* 0x000fe2000c101b04 */
[----:B------:R-:W-:Y:S05]  /*0120*/  EXIT ;  /* 0x000000000000794d */ /* 0x000fea0003800000 */
.L_x_0:
[----:B------:R-:W-:-:S00]  /*0130*/  BRA `(.L_x_0) ;  /* 0xfffffffc00fc7947 */ /* 0x000fc0000383ffff */
[----:B------:R-:W-:-:S00]  /*0140*/  NOP ;  /* 0x0000000000007918 */ /* 0x000fc00000000000 */
        /* <DEDUP_REMOVED lines=11> */
.L_x_21:


//--------------------- .text._Z14uniform_branchPdi --------------------------
	.section	.text._Z14uniform_branchPdi,"ax",@progbits
	.align	128
        .global         _Z14uniform_branchPdi
        .type           _Z14uniform_branchPdi,@function
        .size           _Z14uniform_branchPdi,(.L_x_22 - _Z14uniform_branchPdi)
        .other          _Z14uniform_branchPdi,@"STO_CUDA_ENTRY STV_DEFAULT"
_Z14uniform_branchPdi:
.text._Z14uniform_branchPdi:
[----:B------:R-:W-:Y:S01]  /*0000*/  LDC R1, c[0x0][0x37c] ;  /* 0x0000df00ff017b82 */ /* 0x000fe20000000800 */
[----:B------:R-:W0:Y:S01]  /*0010*/  S2R R0, SR_TID.X ;  /* 0x0000000000007919 */ /* 0x000e220000002100 */
[----:B------:R-:W1:Y:S06]  /*0020*/  LDCU UR5, c[0x0][0x388] ;  /* 0x00007100ff0577ac */ /* 0x000e6c0008000800 */
[----:B------:R-:W0:Y:S08]  /*0030*/  S2UR UR6, SR_CTAID.X ;  /* 0x00000000000679c3 */ /* 0x000e300000002500 */
[----:B------:R-:W0:Y:S01]  /*0040*/  LDC R5, c[0x0][0x360] ;  /* 0x0000d800ff057b82 */ /* 0x000e220000000800 */
[----:B-1----:R-:W-:-:S04]  /*0050*/  USHF.L.U32 UR4, UR5, 0x1, URZ ;  /* 0x0000000105047899 */ /* 0x002fc800080006ff */
[----:B------:R-:W-:-:S04]  /*0060*/  UISETP.LT.AND UP0, UPT, UR4, UR5, UPT ;  /* 0x000000050400728c */ /* 0x000fc8000bf01270 */
[----:B------:R-:W-:Y:S01]  /*0070*/  USEL UR4, UR4, UR5, UP0 ;  /* 0x0000000504047287 */ /* 0x000fe20008000000 */
[----:B0-----:R-:W-:-:S05]  /*0080*/  IMAD R5, R5, UR6, R0 ;  /* 0x0000000605057c24 */ /* 0x001fca000f8e0200 */
[----:B------:R-:W-:-:S13]  /*0090*/  ISETP.LT.AND P0, PT, R5, UR4, PT ;  /* 0x0000000405007c0c */ /* 0x000fda000bf01270 */
[----:B------:R-:W-:Y:S05]  /*00a0*/  @!P0 EXIT ;  /* 0x000000000000894d */ /* 0x000fea0003800000 */
[----:B------:R-:W0:Y:S01]  /*00b0*/  LDC.64 R2, c[0x0][0x380] ;  /* 0x0000e000ff027b82 */ /* 0x000e220000000a00 */
[----:B------:R-:W1:Y:S01]  /*00c0*/  LDCU.64 UR4, c[0x0][0x358] ;  /* 0x00006b00ff0477ac */ /* 0x000e620008000a00 */
[----:B0-----:R-:W-:-:S05]  /*00d0*/  IMAD.WIDE R2, R5, 0x8, R2 ;  /* 0x0000000805027825 */ /* 0x001fca00078e0202 */
[----:B-1----:R-:W2:Y:S02]  /*00e0*/  LDG.E.64 R4, desc[UR4][R2.64] ;  /* 0x0000000402047981 */ /* 0x002ea4000c1e1b00 */
[----:B--2---:R-:W-:-:S07]  /*00f0*/  DADD R4, R4, 1 ;  /* 0x3ff0000004047429 */ /* 0x004fce0000000000 */
[----:B------:R-:W-:Y:S01]  /*0100*/  STG.E.64 desc[UR4][R2.64], R4 ;  /* 0x0000000402007986 */ /* 0x000fe2000c101b04 */
[----:B------:R-:W-:Y:S05]  /*0110*/  EXIT ;  /* 0x000000000000794d */ /* 0x000fea0003800000 */
.L_x_1:
        /* <DEDUP_REMOVED lines=14> */
.L_x_22:


//--------------------- .text._Z17branch_divergencePdi --------------------------
	.section	.text._Z17branch_divergencePdi,"ax",@progbits
	.align	128
        .global         _Z17branch_divergencePdi
        .type           _Z17branch_divergencePdi,@function
        .size           _Z17branch_divergencePdi,(.L_x_23 - _Z17branch_divergencePdi)
        .other          _Z17branch_divergencePdi,@"STO_CUDA_ENTRY STV_DEFAULT"
_Z17branch_divergencePdi:
.text._Z17branch_divergencePdi:
        /* <DEDUP_REMOVED lines=8> */
[----:B------:R-:W-:Y:S01]  /*0080*/  LOP3.LUT R0, R5, 0x1, RZ, 0xc0, !PT ;  /* 0x0000000105007812 */ /* 0x000fe200078ec0ff */
[----:B------:R-:W0:Y:S03]  /*0090*/  LDCU.64 UR4, c[0x0][0x358] ;  /* 0x00006b00ff0477ac */ /* 0x000e260008000a00 */
[----:B------:R-:W-:-:S13]  /*00a0*/  ISETP.NE.U32.AND P0, PT, R0, 0x1, PT ;  /* 0x000000010000780c */ /* 0x000fda0003f05070 */
[----:B------:R-:W-:Y:S05]  /*00b0*/  @!P0 BRA `(.L_x_2) ;  /* 0x0000000000188947 */ /* 0x000fea0003800000 */
[----:B------:R-:W1:Y:S02]  /*00c0*/  LDC.64 R2, c[0x0][0x380] ;  /* 0x0000e000ff027b82 */ /* 0x000e640000000a00 */
[----:B-1----:R-:W-:-:S05]  /*00d0*/  IMAD.WIDE R2, R5, 0x8, R2 ;  /* 0x0000000805027825 */ /* 0x002fca00078e0202 */
[----:B0-----:R-:W2:Y:S02]  /*00e0*/  LDG.E.64 R4, desc[UR4][R2.64] ;  /* 0x0000000402047981 */ /* 0x001ea4000c1e1b00 */
[----:B--2---:R-:W-:-:S07]  /*00f0*/  DADD R4, R4, 1 ;  /* 0x3ff0000004047429 */ /* 0x004fce0000000000 */
[----:B------:R-:W-:Y:S01]  /*0100*/  STG.E.64 desc[UR4][R2.64], R4 ;  /* 0x0000000402007986 */ /* 0x000fe2000c101b04 */
[----:B------:R-:W-:Y:S05]  /*0110*/  EXIT ;  /* 0x000000000000794d */ /* 0x000fea0003800000 */
.L_x_2:
[----:B------:R-:W1:Y:S02]  /*0120*/  LDC.64 R2, c[0x0][0x380] ;  /* 0x0000e000ff027b82 */ /* 0x000e640000000a00 */
[----:B-1----:R-:W-:-:S05]  /*0130*/  IMAD.WIDE R4, R5, 0x8, R2 ;  /* 0x0000000805047825 */ /* 0x002fca00078e0202 */
[----:B0-----:R-:W2:Y:S02]  /*0140*/  LDG.E.64 R2, desc[UR4][R4.64] ;  /* 0x0000000404027981 */ /* 0x001ea4000c1e1b00 */
[----:B--2---:R-:W-:-:S07]  /*0150*/  DADD R2, R2, -1 ;  /* 0xbff0000002027429 */ /* 0x004fce0000000000 */
[----:B------:R-:W-:Y:S01]  /*0160*/  STG.E.64 desc[UR4][R4.64], R2 ;  /* 0x0000000204007986 */ /* 0x000fe2000c101b04 */
[----:B------:R-:W-:Y:S05]  /*0170*/  EXIT ;  /* 0x000000000000794d */ /* 0x000fea0003800000 */
.L_x_3:
        /* <DEDUP_REMOVED lines=16> */
.L_x_23:


//--------------------- .text._Z14register_spillPdi --------------------------
	.section	.text._Z14register_spillPdi,"ax",@progbits
	.align	128
        .global         _Z14register_spillPdi
        .type           _Z14register_spillPdi,@function
        .size           _Z14register_spillPdi,(.L_x_24 - _Z14register_spillPdi)
        .other          _Z14register_spillPdi,@"STO_CUDA_ENTRY STV_DEFAULT"
_Z14register_spillPdi:
.text._Z14register_spillPdi:
        /* <DEDUP_REMOVED lines=10> */
[----:B0-----:R-:W-:-:S05]  /*00a0*/  IMAD.WIDE R2, R5, 0x8, R2 ;  /* 0x0000000805027825 */ /* 0x001fca00078e0202 */
[----:B-1----:R-:W2:Y:S02]  /*00b0*/  LDG.E.64 R4, desc[UR4][R2.64] ;  /* 0x0000000402047981 */ /* 0x002ea4000c1e1b00 */
[----:B--2---:R-:W-:-:S08]  /*00c0*/  DADD R4, R4, R4 ;  /* 0x0000000004047229 */ /* 0x004fd00000000004 */
[----:B------:R-:W-:-:S08]  /*00d0*/  DADD R6, R4, R4 ;  /* 0x0000000004067229 */ /* 0x000fd00000000004 */
[----:B------:R-:W-:-:S08]  /*00e0*/  DFMA R6, R4, 2, R6 ;  /* 0x400000000406782b */ /* 0x000fd00000000006 */
[----:B------:R-:W-:-:S08]  /*00f0*/  DADD R4, R6, R6 ;  /* 0x0000000006047229 */ /* 0x000fd00000000006 */
[----:B------:R-:W-:-:S08]  /*0100*/  DFMA R4, R6, 2, R4 ;  /* 0x400000000604782b */ /* 0x000fd00000000004 */
[----:B------:R-:W-:-:S08]  /*0110*/  DADD R6, R4, R4 ;  /* 0x0000000004067229 */ /* 0x000fd00000000004 */
[----:B------:R-:W-:-:S08]  /*0120*/  DFMA R6, R4, 2, R6 ;  /* 0x400000000406782b */ /* 0x000fd00000000006 */
[----:B------:R-:W-:-:S08]  /*0130*/  DADD R4, R6, R6 ;  /* 0x0000000006047229 */ /* 0x000fd00000000006 */
[----:B------:R-:W-:-:S07]  /*0140*/  DFMA R4, R6, 2, R4 ;  /* 0x400000000604782b */ /* 0x000fce0000000004 */
[----:B------:R-:W-:Y:S01]  /*0150*/  STG.E.64 desc[UR4][R2.64], R4 ;  /* 0x0000000402007986 */ /* 0x000fe2000c101b04 */
[----:B------:R-:W-:Y:S05]  /*0160*/  EXIT ;  /* 0x000000000000794d */ /* 0x000fea0003800000 */
.L_x_4:
        /* <DEDUP_REMOVED lines=9> */
.L_x_24:


//--------------------- .text._Z18uncoalesced_accessPsii --------------------------
	.section	.text._Z18uncoalesced_accessPsii,"ax",@progbits
	.align	128
        .global         _Z18uncoalesced_accessPsii
        .type           _Z18uncoalesced_accessPsii,@function
        .size           _Z18uncoalesced_accessPsii,(.L_x_25 - _Z18uncoalesced_accessPsii)
        .other          _Z18uncoalesced_accessPsii,@"STO_CUDA_ENTRY STV_DEFAULT"
_Z18uncoalesced_accessPsii:
.text._Z18uncoalesced_accessPsii:
[----:B------:R-:W-:Y:S01]  /*0000*/  LDC R1, c[0x0][0x37c] ;  /* 0x0000df00ff017b82 */ /* 0x000fe20000000800 */
[----:B------:R-:W0:Y:S07]  /*0010*/  S2R R3, SR_TID.X ;  /* 0x0000000000037919 */ /* 0x000e2e0000002100 */
[----:B------:R-:W0:Y:S01]  /*0020*/  S2UR UR4, SR_CTAID.X ;  /* 0x00000000000479c3 */ /* 0x000e220000002500 */
[----:B------:R-:W1:Y:S07]  /*0030*/  LDCU.64 UR6, c[0x0][0x388] ;  /* 0x00007100ff0677ac */ /* 0x000e6e0008000a00 */
[----:B------:R-:W0:Y:S02]  /*0040*/  LDC R0, c[0x0][0x360] ;  /* 0x0000d800ff007b82 */ /* 0x000e240000000800 */
[----:B0-----:R-:W-:-:S04]  /*0050*/  IMAD R0, R0, UR4, R3 ;  /* 0x0000000400007c24 */ /* 0x001fc8000f8e0203 */
[----:B-1----:R-:W-:-:S05]  /*0060*/  IMAD R5, R0, UR7, RZ ;  /* 0x0000000700057c24 */ /* 0x002fca000f8e02ff */
[----:B------:R-:W-:-:S13]  /*0070*/  ISETP.GE.AND P0, PT, R5, UR6, PT ;  /* 0x0000000605007c0c */ /* 0x000fda000bf06270 */
[----:B------:R-:W-:Y:S05]  /*0080*/  @P0 EXIT ;  /* 0x000000000000094d */ /* 0x000fea0003800000 */
[----:B------:R-:W0:Y:S01]  /*0090*/  LDC.64 R2, c[0x0][0x380] ;  /* 0x0000e000ff027b82 */ /* 0x000e220000000a00 */
[----:B------:R-:W1:Y:S01]  /*00a0*/  LDCU.64 UR4, c[0x0][0x358] ;  /* 0x00006b00ff0477ac */ /* 0x000e620008000a00 */
[----:B0-----:R-:W-:-:S05]  /*00b0*/  IMAD.WIDE R2, R5, 0x2, R2 ;  /* 0x0000000205027825 */ /* 0x001fca00078e0202 */
[----:B-1----:R-:W2:Y:S02]  /*00c0*/  LDG.E.U16 R0, desc[UR4][R2.64] ;  /* 0x0000000402007981 */ /* 0x002ea4000c1e1500 */
[----:B--2---:R-:W0:Y:S02]  /*00d0*/  I2F.F64.S16 R4, R0 ;  /* 0x0000000000047312 */ /* 0x004e240000101c00 */
[----:B0-----:R-:W-:-:S10]  /*00e0*/  DADD R4, R4, 1 ;  /* 0x3ff0000004047429 */ /* 0x001fd40000000000 */
[----:B------:R-:W0:Y:S02]  /*00f0*/  F2I.F64.TRUNC R5, R4 ;  /* 0x0000000400057311 */ /* 0x000e24000030d100 */
[----:B0-----:R-:W-:Y:S01]  /*0100*/  STG.E.U16 desc[UR4][R2.64], R5 ;  /* 0x0000000502007986 */ /* 0x001fe2000c101504 */
[----:B------:R-:W-:Y:S05]  /*0110*/  EXIT ;  /* 0x000000000000794d */ /* 0x000fea0003800000 */
.L_x_5:
        /* <DEDUP_REMOVED lines=14> */
.L_x_25:


//--------------------- .text._Z16coalesced_accessPsi --------------------------
	.section	.text._Z16coalesced_accessPsi,"ax",@progbits
	.align	128
        .global         _Z16coalesced_accessPsi
        .type           _Z16coalesced_accessPsi,@function
        .size           _Z16coalesced_accessPsi,(.L_x_26 - _Z16coalesced_accessPsi)
        .other          _Z16coalesced_accessPsi,@"STO_CUDA_ENTRY STV_DEFAULT"
_Z16coalesced_accessPsi:
.text._Z16coalesced_accessPsi:
        /* <DEDUP_REMOVED lines=17> */
.L_x_6:
        /* <DEDUP_REMOVED lines=15> */
.L_x_26:


//--------------------- .text._Z10stencil_1dPdS_i --------------------------
	.section	.text._Z10stencil_1dPdS_i,"ax",@progbits
	.align	128
        .global         _Z10stencil_1dPdS_i
        .type           _Z10stencil_1dPdS_i,@function
        .size           _Z10stencil_1dPdS_i,(.L_x_20 - _Z10stencil_1dPdS_i)
        .other          _Z10stencil_1dPdS_i,@"STO_CUDA_ENTRY STV_DEFAULT"
_Z10stencil_1dPdS_i:
.text._Z10stencil_1dPdS_i:
[----:B------:R-:W-:Y:S01]  /*0000*/  LDC R1, c[0x0][0x37c] ;  /* 0x0000df00ff017b82 */ /* 0x000fe20000000800 */
[----:B------:R-:W0:Y:S07]  /*0010*/  S2R R3, SR_TID.X ;  /* 0x0000000000037919 */ /* 0x000e2e0000002100 */
[----:B------:R-:W0:Y:S01]  /*0020*/  S2UR UR5, SR_CTAID.X ;  /* 0x00000000000579c3 */ /* 0x000e220000002500 */
[----:B------:R-:W1:Y:S07]  /*0030*/  LDCU UR4, c[0x0][0x390] ;  /* 0x00007200ff0477ac */ /* 0x000e6e0008000800 */
[----:B------:R-:W0:Y:S01]  /*0040*/  LDC R0, c[0x0][0x360] ;  /* 0x0000d800ff007b82 */ /* 0x000e220000000800 */
[----:B-1----:R-:W-:Y:S01]  /*0050*/  UIADD3 UR4, UPT, UPT, UR4, -0x1, URZ ;  /* 0xffffffff04047890 */ /* 0x002fe2000fffe0ff */
[----:B0-----:R-:W-:-:S05]  /*0060*/  IMAD R0, R0, UR5, R3 ;  /* 0x0000000500007c24 */ /* 0x001fca000f8e0203 */
[----:B------:R-:W-:-:S04]  /*0070*/  ISETP.GE.AND P0, PT, R0, UR4, PT ;  /* 0x0000000400007c0c */ /* 0x000fc8000bf06270 */
[----:B------:R-:W-:-:S13]  /*0080*/  ISETP.LT.OR P0, PT, R0, 0x1, P0 ;  /* 0x000000010000780c */ /* 0x000fda0000701670 */
[----:B------:R-:W-:Y:S05]  /*0090*/  @P0 EXIT ;  /* 0x000000000000094d */ /* 0x000fea0003800000 */
[----:B------:R-:W0:Y:S01]  /*00a0*/  LDC.64 R4, c[0x0][0x380] ;  /* 0x0000e000ff047b82 */ /* 0x000e220000000a00 */
[----:B------:R-:W1:Y:S01]  /*00b0*/  LDCU.64 UR4, c[0x0][0x358] ;  /* 0x00006b00ff0477ac */ /* 0x000e620008000a00 */
[----:B------:R-:W-:-:S04]  /*00c0*/  VIADD R3, R0, 0xffffffff ;  /* 0xffffffff00037836 */ /* 0x000fc80000000000 */
[----:B0-----:R-:W-:-:S04]  /*00d0*/  IMAD.WIDE.U32 R2, R3, 0x8, R4 ;  /* 0x0000000803027825 */ /* 0x001fc800078e0004 */
[----:B------:R-:W-:Y:S02]  /*00e0*/  IMAD.WIDE.U32 R4, R0, 0x8, R4 ;  /* 0x0000000800047825 */ /* 0x000fe400078e0004 */
[----:B-1----:R-:W2:Y:S04]  /*00f0*/  LDG.E.64 R2, desc[UR4][R2.64] ;  /* 0x0000000402027981 */ /* 0x002ea8000c1e1b00 */
[----:B------:R-:W2:Y:S04]  /*0100*/  LDG.E.64 R6, desc[UR4][R4.64] ;  /* 0x0000000404067981 */ /* 0x000ea8000c1e1b00 */
[----:B------:R-:W3:Y:S01]  /*0110*/  LDG.E.64 R8, desc[UR4][R4.64+0x8] ;  /* 0x0000080404087981 */ /* 0x000ee2000c1e1b00 */
[----:B------:R-:W0:Y:S01]  /*0120*/  MUFU.RCP64H R11, 3 ;  /* 0x40080000000b7908 */ /* 0x000e220000001800 */
[----:B------:R-:W-:Y:S01]  /*0130*/  IMAD.MOV.U32 R14, RZ, RZ, 0x0 ;  /* 0x00000000ff0e7424 */ /* 0x000fe200078e00ff */
[----:B------:R-:W-:Y:S01]  /*0140*/  BSSY.RECONVERGENT B0, `(.L_x_7) ;  /* 0x0000013000007945 */ /* 0x000fe20003800200 */
[----:B------:R-:W-:-:S02]  /*0150*/  IMAD.MOV.U32 R15, RZ, RZ, 0x40080000 ;  /* 0x40080000ff0f7424 */ /* 0x000fc400078e00ff */
[----:B------:R-:W-:-:S06]  /*0160*/  IMAD.MOV.U32 R10, RZ, RZ, 0x1 ;  /* 0x00000001ff0a7424 */ /* 0x000fcc00078e00ff */
[----:B0-----:R-:W-:-:S08]  /*0170*/  DFMA R12, R10, -R14, 1 ;  /* 0x3ff000000a0c742b */ /* 0x001fd0000000080e */
[----:B------:R-:W-:-:S08]  /*0180*/  DFMA R12, R12, R12, R12 ;  /* 0x0000000c0c0c722b */ /* 0x000fd0000000000c */
[----:B------:R-:W-:-:S08]  /*0190*/  DFMA R12, R10, R12, R10 ;  /* 0x0000000c0a0c722b */ /* 0x000fd0000000000a */
[----:B------:R-:W-:-:S08]  /*01a0*/  DFMA R10, R12, -R14, 1 ;  /* 0x3ff000000c0a742b */ /* 0x000fd0000000080e */
[----:B------:R-:W-:Y:S02]  /*01b0*/  DFMA R10, R12, R10, R12 ;  /* 0x0000000a0c0a722b */ /* 0x000fe4000000000c */
[----:B--2---:R-:W-:-:S08]  /*01c0*/  DADD R6, R2, R6 ;  /* 0x0000000002067229 */ /* 0x004fd00000000006 */
[----:B---3--:R-:W-:-:S08]  /*01d0*/  DADD R8, R6, R8 ;  /* 0x0000000006087229 */ /* 0x008fd00000000008 */
[----:B------:R-:W-:Y:S02]  /*01e0*/  DMUL R2, R8, R10 ;  /* 0x0000000a08027228 */ /* 0x000fe40000000000 */
[----:B------:R-:W-:-:S06]  /*01f0*/  FSETP.GEU.AND P1, PT, |R9|, 6.5827683646048100446e-37, PT ;  /* 0x036000000900780b */ /* 0x000fcc0003f2e200 */
[----:B------:R-:W-:-:S08]  /*0200*/  DFMA R4, R2, -3, R8 ;  /* 0xc00800000204782b */ /* 0x000fd00000000008 */
[----:B------:R-:W-:-:S10]  /*0210*/  DFMA R2, R10, R4, R2 ;  /* 0x000000040a02722b */ /* 0x000fd40000000002 */
[----:B------:R-:W-:-:S05]  /*0220*/  FFMA R4, RZ, 2.125, R3 ;  /* 0x40080000ff047823 */ /* 0x000fca0000000003 */
[----:B------:R-:W-:-:S13]  /*0230*/  FSETP.GT.AND P0, PT, |R4|, 1.469367938527859385e-39, PT ;  /* 0x001000000400780b */ /* 0x000fda0003f04200 */
[----:B------:R-:W-:Y:S05]  /*0240*/  @P0 BRA P1, `(.L_x_8) ;  /* 0x0000000000080947 */ /* 0x000fea0000800000 */
[----:B------:R-:W-:-:S07]  /*0250*/  MOV R6, 0x270 ;  /* 0x0000027000067802 */ /* 0x000fce0000000f00 */
[----:B------:R-:W-:Y:S05]  /*0260*/  CALL.REL.NOINC `($__internal_0_$__cuda_sm20_div_rn_f64_full) ;  /* 0x0000000000147944 */ /* 0x000fea0003c00000 */
.L_x_8:
[----:B------:R-:W-:Y:S05]  /*0270*/  BSYNC.RECONVERGENT B0 ;  /* 0x0000000000007941 */ /* 0x000fea0003800200 */
.L_x_7:
[----:B------:R-:W0:Y:S02]  /*0280*/  LDC.64 R4, c[0x0][0x388] ;  /* 0x0000e200ff047b82 */ /* 0x000e240000000a00 */
[----:B0-----:R-:W-:-:S05]  /*0290*/  IMAD.WIDE.U32 R4, R0, 0x8, R4 ;  /* 0x0000000800047825 */ /* 0x001fca00078e0004 */
[----:B------:R-:W-:Y:S01]  /*02a0*/  STG.E.64 desc[UR4][R4.64], R2 ;  /* 0x0000000204007986 */ /* 0x000fe2000c101b04 */
[----:B------:R-:W-:Y:S05]  /*02b0*/  EXIT ;  /* 0x000000000000794d */ /* 0x000fea0003800000 */
        .weak           $__internal_0_$__cuda_sm20_div_rn_f64_full
        .type           $__internal_0_$__cuda_sm20_div_rn_f64_full,@function
        .size           $__internal_0_$__cuda_sm20_div_rn_f64_full,(.L_x_20 - $__internal_0_$__cuda_sm20_div_rn_f64_full)
$__internal_0_$__cuda_sm20_div_rn_f64_full:
[----:B------:R-:W-:Y:S01]  /*02c0*/  IMAD.MOV.U32 R3, RZ, RZ, 0x3ff80000 ;  /* 0x3ff80000ff037424 */ /* 0x000fe200078e00ff */
[----:B------:R-:W-:Y:S01]  /*02d0*/  BSSY.RECONVERGENT B1, `(.L_x_9) ;  /* 0x000004c000017945 */ /* 0x000fe20003800200 */
[----:B------:R-:W-:Y:S02]  /*02e0*/  IMAD.MOV.U32 R2, RZ, RZ, 0x0 ;  /* 0x00000000ff027424 */ /* 0x000fe400078e00ff */
[----:B------:R-:W0:Y:S01]  /*02f0*/  MUFU.RCP64H R11, R3 ;  /* 0x00000003000b7308 */ /* 0x000e220000001800 */
[----:B------:R-:W-:Y:S02]  /*0300*/  IMAD.MOV.U32 R10, RZ, RZ, 0x1 ;  /* 0x00000001ff0a7424 */ /* 0x000fe400078e00ff */
[----:B------:R-:W-:Y:S02]  /*0310*/  IMAD.MOV.U32 R5, RZ, RZ, R9 ;  /* 0x000000ffff057224 */ /* 0x000fe400078e0009 */
[----:B------:R-:W-:Y:S02]  /*0320*/  IMAD.MOV.U32 R4, RZ, RZ, R8 ;  /* 0x000000ffff047224 */ /* 0x000fe400078e0008 */
[----:B------:R-:W-:Y:S01]  /*0330*/  IMAD.MOV.U32 R8, RZ, RZ, 0x1ca00000 ;  /* 0x1ca00000ff087424 */ /* 0x000fe200078e00ff */
[C---:B------:R-:W-:Y:S01]  /*0340*/  FSETP.GEU.AND P1, PT, |R5|.reuse, 1.469367938527859385e-39, PT ;  /* 0x001000000500780b */ /* 0x040fe20003f2e200 */
[----:B------:R-:W-:Y:S01]  /*0350*/  IMAD.MOV.U32 R19, RZ, RZ, 0x40000000 ;  /* 0x40000000ff137424 */ /* 0x000fe200078e00ff */
[----:B------:R-:W-:-:S03]  /*0360*/  LOP3.LUT R7, R5, 0x7ff00000, RZ, 0xc0, !PT ;  /* 0x7ff0000005077812 */ /* 0x000fc600078ec0ff */
[----:B------:R-:W-:Y:S01]  /*0370*/  VIADD R20, R19, 0xffffffff ;  /* 0xffffffff13147836 */ /* 0x000fe20000000000 */
[----:B------:R-:W-:Y:S01]  /*0380*/  ISETP.GE.U32.AND P0, PT, R7, 0x40000000, PT ;  /* 0x400000000700780c */ /* 0x000fe20003f06070 */
[----:B------:R-:W-:Y:S01]  /*0390*/  IMAD.MOV.U32 R18, RZ, RZ, R7 ;  /* 0x000000ffff127224 */ /* 0x000fe200078e0007 */
[----:B0-----:R-:W-:-:S08]  /*03a0*/  DFMA R12, R10, -R2, 1 ;  /* 0x3ff000000a0c742b */ /* 0x001fd00000000802 */
[----:B------:R-:W-:-:S08]  /*03b0*/  DFMA R12, R12, R12, R12 ;  /* 0x0000000c0c0c722b */ /* 0x000fd0000000000c */
[----:B------:R-:W-:Y:S01]  /*03c0*/  DFMA R14, R10, R12, R10 ;  /* 0x0000000c0a0e722b */ /* 0x000fe2000000000a */
[----:B------:R-:W-:Y:S02]  /*03d0*/  SEL R13, R8, 0x63400000, !P0 ;  /* 0x63400000080d7807 */ /* 0x000fe40004000000 */
[----:B------:R-:W-:Y:S02]  /*03e0*/  MOV R8, R4 ;  /* 0x0000000400087202 */ /* 0x000fe40000000f00 */
[C-C-:B------:R-:W-:Y:S02]  /*03f0*/  @!P1 LOP3.LUT R10, R13.reuse, 0x80000000, R5.reuse, 0xf8, !PT ;  /* 0x800000000d0a9812 */ /* 0x140fe400078ef805 */
[----:B------:R-:W-:Y:S01]  /*0400*/  LOP3.LUT R9, R13, 0x800fffff, R5, 0xf8, !PT ;  /* 0x800fffff0d097812 */ /* 0x000fe200078ef805 */
[----:B------:R-:W-:Y:S01]  /*0410*/  DFMA R16, R14, -R2, 1 ;  /* 0x3ff000000e10742b */ /* 0x000fe20000000802 */
[----:B------:R-:W-:Y:S01]  /*0420*/  @!P1 LOP3.LUT R11, R10, 0x100000, RZ, 0xfc, !PT ;  /* 0x001000000a0b9812 */ /* 0x000fe200078efcff */
[----:B------:R-:W-:-:S06]  /*0430*/  @!P1 IMAD.MOV.U32 R10, RZ, RZ, RZ ;  /* 0x000000ffff0a9224 */ /* 0x000fcc00078e00ff */
[----:B------:R-:W-:Y:S02]  /*0440*/  @!P1 DFMA R8, R8, 2, -R10 ;  /* 0x400000000808982b */ /* 0x000fe4000000080a */
[----:B------:R-:W-:-:S08]  /*0450*/  DFMA R16, R14, R16, R14 ;  /* 0x000000100e10722b */ /* 0x000fd0000000000e */
[----:B------:R-:W-:Y:S01]  /*0460*/  @!P1 LOP3.LUT R18, R9, 0x7ff00000, RZ, 0xc0, !PT ;  /* 0x7ff0000009129812 */ /* 0x000fe200078ec0ff */
[----:B------:R-:W-:-:S04]  /*0470*/  DMUL R10, R16, R8 ;  /* 0x00000008100a7228 */ /* 0x000fc80000000000 */
[----:B------:R-:W-:-:S04]  /*0480*/  VIADD R12, R18, 0xffffffff ;  /* 0xffffffff120c7836 */ /* 0x000fc80000000000 */
[----:B------:R-:W-:Y:S01]  /*0490*/  DFMA R14, R10, -R2, R8 ;  /* 0x800000020a0e722b */ /* 0x000fe20000000008 */
[----:B------:R-:W-:-:S04]  /*04a0*/  ISETP.GT.U32.AND P0, PT, R12, 0x7feffffe, PT ;  /* 0x7feffffe0c00780c */ /* 0x000fc80003f04070 */
[----:B------:R-:W-:-:S03]  /*04b0*/  ISETP.GT.U32.OR P0, PT, R20, 0x7feffffe, P0 ;  /* 0x7feffffe1400780c */ /* 0x000fc60000704470 */
[----:B------:R-:W-:-:S10]  /*04c0*/  DFMA R10, R16, R14, R10 ;  /* 0x0000000e100a722b */ /* 0x000fd4000000000a */
[----:B------:R-:W-:Y:S05]  /*04d0*/  @P0 BRA `(.L_x_10) ;  /* 0x0000000000680947 */ /* 0x000fea0003800000 */
[----:B------:R-:W-:-:S05]  /*04e0*/  IMAD.MOV.U32 R4, RZ, RZ, 0x40000000 ;  /* 0x40000000ff047424 */ /* 0x000fca00078e00ff */
[----:B------:R-:W-:-:S04]  /*04f0*/  VIADDMNMX R7, R7, -R4, 0xb9600000, !PT ;  /* 0xb960000007077446 */ /* 0x000fc80007800904 */
[----:B------:R-:W-:-:S05]  /*0500*/  VIMNMX R4, PT, PT, R7, 0x46a00000, PT ;  /* 0x46a0000007047848 */ /* 0x000fca0003fe0100 */
[----:B------:R-:W-:Y:S02]  /*0510*/  IMAD.IADD R7, R4, 0x1, -R13 ;  /* 0x0000000104077824 */ /* 0x000fe400078e0a0d */
[----:B------:R-:W-:-:S03]  /*0520*/  IMAD.MOV.U32 R4, RZ, RZ, RZ ;  /* 0x000000ffff047224 */ /* 0x000fc600078e00ff */
[----:B------:R-:W-:-:S06]  /*0530*/  IADD3 R5, PT, PT, R7, 0x7fe00000, RZ ;  /* 0x7fe0000007057810 */ /* 0x000fcc0007ffe0ff */
[----:B------:R-:W-:-:S10]  /*0540*/  DMUL R12, R10, R4 ;  /* 0x000000040a0c7228 */ /* 0x000fd40000000000 */
[----:B------:R-:W-:-:S13]  /*0550*/  FSETP.GTU.AND P0, PT, |R13|, 1.469367938527859385e-39, PT ;  /* 0x001000000d00780b */ /* 0x000fda0003f0c200 */
[----:B------:R-:W-:Y:S05]  /*0560*/  @P0 BRA `(.L_x_11) ;  /* 0x0000000000880947 */ /* 0x000fea0003800000 */
[----:B------:R-:W-:Y:S01]  /*0570*/  DFMA R2, R10, -R2, R8 ;  /* 0x800000020a02722b */ /* 0x000fe20000000008 */
[----:B------:R-:W-:-:S09]  /*0580*/  IMAD.MOV.U32 R4, RZ, RZ, RZ ;  /* 0x000000ffff047224 */ /* 0x000fd200078e00ff */
[C---:B------:R-:W-:Y:S02]  /*0590*/  FSETP.NEU.AND P0, PT, R3.reuse, RZ, PT ;  /* 0x000000ff0300720b */ /* 0x040fe40003f0d000 */
[----:B------:R-:W-:-:S04]  /*05a0*/  LOP3.LUT R2, R3, 0x40080000, RZ, 0x3c, !PT ;  /* 0x4008000003027812 */ /* 0x000fc800078e3cff */
[----:B------:R-:W-:-:S04]  /*05b0*/  LOP3.LUT R9, R2, 0x80000000, RZ, 0xc0, !PT ;  /* 0x8000000002097812 */ /* 0x000fc800078ec0ff */
[----:B------:R-:W-:-:S03]  /*05c0*/  LOP3.LUT R5, R9, R5, RZ, 0xfc, !PT ;  /* 0x0000000509057212 */ /* 0x000fc600078efcff */
[----:B------:R-:W-:Y:S05]  /*05d0*/  @!P0 BRA `(.L_x_11) ;  /* 0x00000000006c8947 */ /* 0x000fea0003800000 */
[----:B------:R-:W-:Y:S01]  /*05e0*/  IMAD.MOV R3, RZ, RZ, -R7 ;  /* 0x000000ffff037224 */ /* 0x000fe200078e0a07 */
[----:B------:R-:W-:Y:S01]  /*05f0*/  DMUL.RP R4, R10, R4 ;  /* 0x000000040a047228 */ /* 0x000fe20000008000 */
[----:B------:R-:W-:Y:S01]  /*0600*/  IMAD.MOV.U32 R2, RZ, RZ, RZ ;  /* 0x000000ffff027224 */ /* 0x000fe200078e00ff */
[----:B------:R-:W-:-:S05]  /*0610*/  IADD3 R7, PT, PT, -R7, -0x43300000, RZ ;  /* 0xbcd0000007077810 */ /* 0x000fca0007ffe1ff */
[----:B------:R-:W-:-:S03]  /*0620*/  DFMA R2, R12, -R2, R10 ;  /* 0x800000020c02722b */ /* 0x000fc6000000000a */
[----:B------:R-:W-:-:S07]  /*0630*/  LOP3.LUT R9, R5, R9, RZ, 0x3c, !PT ;  /* 0x0000000905097212 */ /* 0x000fce00078e3cff */
[----:B------:R-:W-:-:S04]  /*0640*/  FSETP.NEU.AND P0, PT, |R3|, R7, PT ;  /* 0x000000070300720b */ /* 0x000fc80003f0d200 */
[----:B------:R-:W-:Y:S02]  /*0650*/  FSEL R12, R4, R12, !P0 ;  /* 0x0000000c040c7208 */ /* 0x000fe40004000000 */
[----:B------:R-:W-:Y:S01]  /*0660*/  FSEL R13, R9, R13, !P0 ;  /* 0x0000000d090d7208 */ /* 0x000fe20004000000 */
[----:B------:R-:W-:Y:S06]  /*0670*/  BRA `(.L_x_11) ;  /* 0x0000000000447947 */ /* 0x000fec0003800000 */
.L_x_10:
[----:B------:R-:W-:-:S14]  /*0680*/  DSETP.NAN.AND P0, PT, R4, R4, PT ;  /* 0x000000040400722a */ /* 0x000fdc0003f08000 */
[----:B------:R-:W-:Y:S05]  /*0690*/  @P0 BRA `(.L_x_12) ;  /* 0x0000000000340947 */ /* 0x000fea0003800000 */
[----:B------:R-:W-:Y:S01]  /*06a0*/  ISETP.NE.AND P0, PT, R18, R19, PT ;  /* 0x000000131200720c */ /* 0x000fe20003f05270 */
[----:B------:R-:W-:Y:S02]  /*06b0*/  IMAD.MOV.U32 R12, RZ, RZ, 0x0 ;  /* 0x00000000ff0c7424 */ /* 0x000fe400078e00ff */
[----:B------:R-:W-:-:S10]  /*06c0*/  IMAD.MOV.U32 R13, RZ, RZ, -0x80000 ;  /* 0xfff80000ff0d7424 */ /* 0x000fd400078e00ff */
[----:B------:R-:W-:Y:S05]  /*06d0*/  @!P0 BRA `(.L_x_11) ;  /* 0x00000000002c8947 */ /* 0x000fea0003800000 */
[----:B------:R-:W-:Y:S02]  /*06e0*/  ISETP.NE.AND P0, PT, R18, 0x7ff00000, PT ;  /* 0x7ff000001200780c */ /* 0x000fe40003f05270 */
[----:B------:R-:W-:Y:S02]  /*06f0*/  LOP3.LUT R4, R5, 0x40080000, RZ, 0x3c, !PT ;  /* 0x4008000005047812 */ /* 0x000fe400078e3cff */
[----:B------:R-:W-:Y:S02]  /*0700*/  ISETP.EQ.OR P0, PT, R19, RZ, !P0 ;  /* 0x000000ff1300720c */ /* 0x000fe40004702670 */
[----:B------:R-:W-:-:S11]  /*0710*/  LOP3.LUT R13, R4, 0x80000000, RZ, 0xc0, !PT ;  /* 0x80000000040d7812 */ /* 0x000fd600078ec0ff */
[----:B------:R-:W-:Y:S01]  /*0720*/  @P0 LOP3.LUT R2, R13, 0x7ff00000, RZ, 0xfc, !PT ;  /* 0x7ff000000d020812 */ /* 0x000fe200078efcff */
[----:B------:R-:W-:Y:S01]  /*0730*/  @!P0 IMAD.MOV.U32 R12, RZ, RZ, RZ ;  /* 0x000000ffff0c8224 */ /* 0x000fe200078e00ff */
[----:B------:R-:W-:-:S03]  /*0740*/  @P0 MOV R12, RZ ;  /* 0x000000ff000c0202 */ /* 0x000fc60000000f00 */
[----:B------:R-:W-:Y:S01]  /*0750*/  @P0 IMAD.MOV.U32 R13, RZ, RZ, R2 ;  /* 0x000000ffff0d0224 */ /* 0x000fe200078e0002 */
[----:B------:R-:W-:Y:S06]  /*0760*/  BRA `(.L_x_11) ;  /* 0x0000000000087947 */ /* 0x000fec0003800000 */
.L_x_12:
[----:B------:R-:W-:Y:S01]  /*0770*/  LOP3.LUT R13, R5, 0x80000, RZ, 0xfc, !PT ;  /* 0x00080000050d7812 */ /* 0x000fe200078efcff */
[----:B------:R-:W-:-:S07]  /*0780*/  IMAD.MOV.U32 R12, RZ, RZ, R4 ;  /* 0x000000ffff0c7224 */ /* 0x000fce00078e0004 */
.L_x_11:
[----:B------:R-:W-:Y:S05]  /*0790*/  BSYNC.RECONVERGENT B1 ;  /* 0x0000000000017941 */ /* 0x000fea0003800200 */
.L_x_9:
[----:B------:R-:W-:Y:S02]  /*07a0*/  IMAD.MOV.U32 R7, RZ, RZ, 0x0 ;  /* 0x00000000ff077424 */ /* 0x000fe400078e00ff */
[----:B------:R-:W-:Y:S02]  /*07b0*/  IMAD.MOV.U32 R2, RZ, RZ, R12 ;  /* 0x000000ffff027224 */ /* 0x000fe400078e000c */
[----:B------:R-:W-:Y:S01]  /*07c0*/  IMAD.MOV.U32 R3, RZ, RZ, R13 ;  /* 0x000000ffff037224 */ /* 0x000fe200078e000d */
[----:B------:R-:W-:Y:S06]  /*07d0*/  RET.REL.NODEC R6 `(_Z10stencil_1dPdS_i) ;  /* 0xfffffff806087950 */ /* 0x000fec0003c3ffff */
.L_x_13:
        /* <DEDUP_REMOVED lines=10> */
.L_x_20:


//--------------------- .text._Z7mat_mulPdS_S_i   --------------------------
	.section	.text._Z7mat_mulPdS_S_i,"ax",@progbits
	.align	128
        .global         _Z7mat_mulPdS_S_i
        .type           _Z7mat_mulPdS_S_i,@function
        .size           _Z7mat_mulPdS_S_i,(.L_x_28 - _Z7mat_mulPdS_S_i)
        .other          _Z7mat_mulPdS_S_i,@"STO_CUDA_ENTRY STV_DEFAULT"
_Z7mat_mulPdS_S_i:
.text._Z7mat_mulPdS_S_i:
[----:B------:R-:W-:Y:S01]  /*0000*/  LDC R1, c[0x0][0x37c] ;  /* 0x0000df00ff017b82 */ /* 0x000fe20000000800 */
[----:B------:R-:W0:Y:S07]  /*0010*/  S2R R0, SR_TID.Y ;  /* 0x0000000000007919 */ /* 0x000e2e0000002200 */
[----:B------:R-:W0:Y:S01]  /*0020*/  S2UR UR4, SR_CTAID.Y ;  /* 0x00000000000479c3 */ /* 0x000e220000002600 */
[----:B------:R-:W1:Y:S01]  /*0030*/  LDCU UR18, c[0x0][0x398] ;  /* 0x00007300ff1277ac */ /* 0x000e620008000800 */
[----:B------:R-:W2:Y:S06]  /*0040*/  S2R R3, SR_TID.X ;  /* 0x0000000000037919 */ /* 0x000eac0000002100 */
[----:B------:R-:W0:Y:S08]  /*0050*/  LDC R21, c[0x0][0x364] ;  /* 0x0000d900ff157b82 */ /* 0x000e300000000800 */
[----:B------:R-:W2:Y:S08]  /*0060*/  S2UR UR5, SR_CTAID.X ;  /* 0x00000000000579c3 */ /* 0x000eb00000002500 */
[----:B------:R-:W2:Y:S01]  /*0070*/  LDC R2, c[0x0][0x360] ;  /* 0x0000d800ff027b82 */ /* 0x000ea20000000800 */
[----:B0-----:R-:W-:-:S02]  /*0080*/  IMAD R21, R21, UR4, R0 ;  /* 0x0000000415157c24 */ /* 0x001fc4000f8e0200 */
[----:B--2---:R-:W-:-:S05]  /*0090*/  IMAD R0, R2, UR5, R3 ;  /* 0x0000000502007c24 */ /* 0x004fca000f8e0203 */
[----:B------:R-:W-:-:S04]  /*00a0*/  VIMNMX R2, PT, PT, R21, R0, !PT ;  /* 0x0000000015027248 */ /* 0x000fc80007fe0100 */
[----:B-1----:R-:W-:-:S13]  /*00b0*/  ISETP.GE.AND P0, PT, R2, UR18, PT ;  /* 0x0000001202007c0c */ /* 0x002fda000bf06270 */
[----:B------:R-:W-:Y:S05]  /*00c0*/  @P0 EXIT ;  /* 0x000000000000094d */ /* 0x000fea0003800000 */
[----:B------:R-:W-:Y:S02]  /*00d0*/  UISETP.GE.U32.AND UP0, UPT, UR18, 0x8, UPT ;  /* 0x000000081200788c */ /* 0x000fe4000bf06070 */
[----:B------:R-:W-:Y:S01]  /*00e0*/  IMAD R21, R21, UR18, RZ ;  /* 0x0000001215157c24 */ /* 0x000fe2000f8e02ff */
[----:B------:R-:W-:Y:S01]  /*00f0*/  CS2R R12, SRZ ;  /* 0x00000000000c7805 */ /* 0x000fe2000001ff00 */
[----:B------:R-:W0:Y:S01]  /*0100*/  LDCU.64 UR16, c[0x0][0x358] ;  /* 0x00006b00ff1077ac */ /* 0x000e220008000a00 */
[----:B------:R-:W-:-:S04]  /*0110*/  UMOV UR4, URZ ;  /* 0x000000ff00047c82 */ /* 0x000fc80008000000 */
[----:B------:R-:W-:Y:S05]  /*0120*/  BRA.U !UP0, `(.L_x_14) ;  /* 0x0000000508147547 */ /* 0x000fea000b800000 */
[----:B------:R-:W1:Y:S01]  /*0130*/  LDCU.128 UR20, c[0x0][0x380] ;  /* 0x00007000ff1477ac */ /* 0x000e620008000c00 */
[----:B------:R-:W-:Y:S01]  /*0140*/  IMAD.MOV.U32 R20, RZ, RZ, R0 ;  /* 0x000000ffff147224 */ /* 0x000fe200078e0000 */
[----:B------:R-:W-:Y:S01]  /*0150*/  CS2R R12, SRZ ;  /* 0x00000000000c7805 */ /* 0x000fe2000001ff00 */
[----:B------:R-:W-:-:S04]  /*0160*/  ULOP3.LUT UR4, UR18, 0x7ffffff8, URZ, 0xc0, !UPT ;  /* 0x7ffffff812047892 */ /* 0x000fc8000f8ec0ff */
[----:B------:R-:W-:Y:S01]  /*0170*/  UIADD3 UR4, UPT, UPT, -UR4, URZ, URZ ;  /* 0x000000ff04047290 */ /* 0x000fe2000fffe1ff */
[----:B-1----:R-:W-:Y:S01]  /*0180*/  MOV R2, UR20 ;  /* 0x0000001400027c02 */ /* 0x002fe20008000f00 */
[----:B------:R-:W-:Y:S01]  /*0190*/  IMAD.U32 R3, RZ, RZ, UR21 ;  /* 0x00000015ff037e24 */ /* 0x000fe2000f8e00ff */
[----:B------:R-:W-:Y:S02]  /*01a0*/  UIMAD.WIDE UR6, UR18, 0x18, UR22 ;  /* 0x00000018120678a5 */ /* 0x000fe4000f8e0216 */
[----:B------:R-:W-:Y:S01]  /*01b0*/  UIMAD.WIDE UR8, UR18, 0x20, UR22 ;  /* 0x00000020120878a5 */ /* 0x000fe2000f8e0216 */
[----:B------:R-:W-:Y:S01]  /*01c0*/  IMAD.WIDE.U32 R2, R21, 0x8, R2 ;  /* 0x0000000815027825 */ /* 0x000fe200078e0002 */
[----:B------:R-:W-:Y:S02]  /*01d0*/  UIMAD.WIDE UR10, UR18, 0x28, UR22 ;  /* 0x00000028120a78a5 */ /* 0x000fe4000f8e0216 */
[----:B------:R-:W-:Y:S01]  /*01e0*/  UIMAD.WIDE UR12, UR18, 0x30, UR22 ;  /* 0x00000030120c78a5 */ /* 0x000fe2000f8e0216 */
[----:B------:R-:W-:Y:S01]  /*01f0*/  IADD3 R8, P0, PT, R2, 0x20, RZ ;  /* 0x0000002002087810 */ /* 0x000fe20007f1e0ff */
[----:B------:R-:W-:-:S03]  /*0200*/  UIMAD.WIDE UR14, UR18, 0x38, UR22 ;  /* 0x00000038120e78a5 */ /* 0x000fc6000f8e0216 */
[----:B------:R-:W-:-:S09]  /*0210*/  IADD3.X R9, PT, PT, RZ, R3, RZ, P0, !PT ;  /* 0x00000003ff097210 */ /* 0x000fd200007fe4ff */
.L_x_15:
[----:B------:R-:W-:Y:S01]  /*0220*/  HFMA2 R23, -RZ, RZ, 0, 4.76837158203125e-07 ;  /* 0x00000008ff177431 */ /* 0x000fe200000001ff */
[----:B------:R-:W-:Y:S01]  /*0230*/  UIMAD.WIDE UR24, UR18, 0x8, UR22 ;  /* 0x00000008121878a5 */ /* 0x000fe2000f8e0216 */
[----:B------:R-:W-:Y:S01]  /*0240*/  IMAD.MOV.U32 R2, RZ, RZ, R8 ;  /* 0x000000ffff027224 */ /* 0x000fe200078e0008 */
[----:B------:R-:W-:Y:S01]  /*0250*/  MOV R3, R9 ;  /* 0x0000000900037202 */ /* 0x000fe20000000f00 */
[----:B------:R-:W-:-:S03]  /*0260*/  UIMAD.WIDE UR20, UR18, 0x10, UR22 ;  /* 0x00000010121478a5 */ /* 0x000fc6000f8e0216 */
[----:B------:R-:W-:Y:S01]  /*0270*/  MOV R19, UR25 ;  /* 0x0000001900137c02 */ /* 0x000fe20008000f00 */
[----:B------:R-:W-:Y:S01]  /*0280*/  IMAD.U32 R18, RZ, RZ, UR24 ;  /* 0x00000018ff127e24 */ /* 0x000fe2000f8e00ff */
[----:B0-----:R-:W2:Y:S01]  /*0290*/  LDG.E.64 R24, desc[UR16][R2.64+-0x20] ;  /* 0xffffe01002187981 */ /* 0x001ea2000c1e1b00 */
[C---:B------:R-:W-:Y:S01]  /*02a0*/  IMAD.WIDE R22, R20.reuse, R23, UR22 ;  /* 0x0000001614167e25 */ /* 0x040fe2000f8e0217 */
[----:B------:R-:W-:Y:S02]  /*02b0*/  MOV R16, UR20 ;  /* 0x0000001400107c02 */ /* 0x000fe40008000f00 */
[----:B------:R-:W3:Y:S01]  /*02c0*/  LDG.E.64 R10, desc[UR16][R2.64+-0x18] ;  /* 0xffffe810020a7981 */ /* 0x000ee2000c1e1b00 */
[----:B------:R-:W-:-:S03]  /*02d0*/  IMAD.WIDE R18, R20, 0x8, R18 ;  /* 0x0000000814127825 */ /* 0x000fc600078e0212 */
[----:B------:R-:W2:Y:S01]  /*02e0*/  LDG.E.64 R22, desc[UR16][R22.64] ;  /* 0x0000001016167981 */ /* 0x000ea2000c1e1b00 */
[----:B------:R-:W-:-:S03]  /*02f0*/  IMAD.U32 R17, RZ, RZ, UR21 ;  /* 0x00000015ff117e24 */ /* 0x000fc6000f8e00ff */
[----:B------:R-:W3:Y:S01]  /*0300*/  LDG.E.64 R18, desc[UR16][R18.64] ;  /* 0x0000001012127981 */ /* 0x000ee2000c1e1b00 */
[----:B------:R-:W-:-:S04]  /*0310*/  IMAD.WIDE R16, R20, 0x8, R16 ;  /* 0x0000000814107825 */ /* 0x000fc800078e0210 */
[----:B------:R-:W-:Y:S01]  /*0320*/  HFMA2 R9, -RZ, RZ, 0, 4.76837158203125e-07 ;  /* 0x00000008ff097431 */ /* 0x000fe200000001ff */
[----:B------:R-:W4:Y:S04]  /*0330*/  LDG.E.64 R14, desc[UR16][R2.64+-0x10] ;  /* 0xfffff010020e7981 */ /* 0x000f28000c1e1b00 */
[----:B------:R-:W4:Y:S01]  /*0340*/  LDG.E.64 R16, desc[UR16][R16.64] ;  /* 0x0000001010107981 */ /* 0x000f22000c1e1b00 */
[----:B------:R-:W-:-:S03]  /*0350*/  IMAD.WIDE R8, R20, R9, UR6 ;  /* 0x0000000614087e25 */ /* 0x000fc6000f8e0209 */
[----:B------:R-:W5:Y:S04]  /*0360*/  LDG.E.64 R6, desc[UR16][R2.64+-0x8] ;  /* 0xfffff81002067981 */ /* 0x000f68000c1e1b00 */
[----:B------:R-:W5:Y:S01]  /*0370*/  LDG.E.64 R8, desc[UR16][R8.64] ;  /* 0x0000001008087981 */ /* 0x000f62000c1e1b00 */
[----:B------:R-:W-:-:S05]  /*0380*/  MOV R5, 0x8 ;  /* 0x0000000800057802 */ /* 0x000fca0000000f00 */
[----:B------:R-:W-:-:S06]  /*0390*/  IMAD.WIDE R4, R20, R5, UR8 ;  /* 0x0000000814047e25 */ /* 0x000fcc000f8e0205 */
[----:B------:R-:W5:Y:S01]  /*03a0*/  LDG.E.64 R4, desc[UR16][R4.64] ;  /* 0x0000001004047981 */ /* 0x000f62000c1e1b00 */
[----:B--2---:R-:W-:Y:S01]  /*03b0*/  DFMA R24, R24, R22, R12 ;  /* 0x000000161818722b */ /* 0x004fe2000000000c */
[----:B------:R-:W-:Y:S02]  /*03c0*/  IMAD.MOV.U32 R23, RZ, RZ, 0x8 ;  /* 0x00000008ff177424 */ /* 0x000fe400078e00ff */
[----:B------:R-:W2:Y:S02]  /*03d0*/  LDG.E.64 R12, desc[UR16][R2.64] ;  /* 0x00000010020c7981 */ /* 0x000ea4000c1e1b00 */
[----:B------:R-:W-:-:S03]  /*03e0*/  IMAD.WIDE R22, R20, R23, UR10 ;  /* 0x0000000a14167e25 */ /* 0x000fc6000f8e0217 */
[----:B---3--:R-:W-:Y:S01]  /*03f0*/  DFMA R18, R10, R18, R24 ;  /* 0x000000120a12722b */ /* 0x008fe20000000018 */
[----:B------:R-:W-:Y:S01]  /*0400*/  MOV R25, 0x8 ;  /* 0x0000000800197802 */ /* 0x000fe20000000f00 */
[----:B------:R-:W3:Y:S04]  /*0410*/  LDG.E.64 R10, desc[UR16][R2.64+0x8] ;  /* 0x00000810020a7981 */ /* 0x000ee8000c1e1b00 */
[----:B------:R-:W3:Y:S01]  /*0420*/  LDG.E.64 R22, desc[UR16][R22.64] ;  /* 0x0000001016167981 */ /* 0x000ee2000c1e1b00 */
[C---:B------:R-:W-:Y:S01]  /*0430*/  IMAD.WIDE R24, R20.reuse, R25, UR12 ;  /* 0x0000000c14187e25 */ /* 0x040fe2000f8e0219 */
[----:B----4-:R-:W-:Y:S01]  /*0440*/  DFMA R16, R14, R16, R18 ;  /* 0x000000100e10722b */ /* 0x010fe20000000012 */
[----:B------:R-:W-:Y:S01]  /*0450*/  MOV R19, 0x8 ;  /* 0x0000000800137802 */ /* 0x000fe20000000f00 */
[----:B------:R-:W4:Y:S04]  /*0460*/  LDG.E.64 R14, desc[UR16][R2.64+0x10] ;  /* 0x00001010020e7981 */ /* 0x000f28000c1e1b00 */
[----:B------:R-:W4:Y:S01]  /*0470*/  LDG.E.64 R24, desc[UR16][R24.64] ;  /* 0x0000001018187981 */ /* 0x000f22000c1e1b00 */
[----:B------:R-:W-:Y:S01]  /*0480*/  IMAD.WIDE R18, R20, R19, UR14 ;  /* 0x0000000e14127e25 */ /* 0x000fe2000f8e0213 */
[----:B-----5:R-:W-:-:S02]  /*0490*/  DFMA R8, R6, R8, R16 ;  /* 0x000000080608722b */ /* 0x020fc40000000010 */
[----:B------:R-:W5:Y:S04]  /*04a0*/  LDG.E.64 R6, desc[UR16][R2.64+0x18] ;  /* 0x0000181002067981 */ /* 0x000f68000c1e1b00 */
[----:B------:R-:W5:Y:S01]  /*04b0*/  LDG.E.64 R18, desc[UR16][R18.64] ;  /* 0x0000001012127981 */ /* 0x000f62000c1e1b00 */
[----:B------:R-:W-:-:S04]  /*04c0*/  UIADD3 UR4, UPT, UPT, UR4, 0x8, URZ ;  /* 0x0000000804047890 */ /* 0x000fc8000fffe0ff */
[----:B------:R-:W-:Y:S01]  /*04d0*/  UISETP.NE.AND UP0, UPT, UR4, URZ, UPT ;  /* 0x000000ff0400728c */ /* 0x000fe2000bf05270 */
[----:B--2---:R-:W-:-:S08]  /*04e0*/  DFMA R4, R12, R4, R8 ;  /* 0x000000040c04722b */ /* 0x004fd00000000008 */
[----:B---3--:R-:W-:-:S08]  /*04f0*/  DFMA R4, R10, R22, R4 ;  /* 0x000000160a04722b */ /* 0x008fd00000000004 */
[----:B----4-:R-:W-:Y:S01]  /*0500*/  DFMA R4, R14, R24, R4 ;  /* 0x000000180e04722b */ /* 0x010fe20000000004 */
[----:B------:R-:W-:-:S07]  /*0510*/  IADD3 R8, P0, PT, R2, 0x40, RZ ;  /* 0x0000004002087810 */ /* 0x000fce0007f1e0ff */
[----:B-----5:R-:W-:Y:S01]  /*0520*/  DFMA R12, R6, R18, R4 ;  /* 0x00000012060c722b */ /* 0x020fe20000000004 */
[----:B------:R-:W-:Y:S01]  /*0530*/  IMAD.U32 R5, RZ, RZ, UR18 ;  /* 0x00000012ff057e24 */ /* 0x000fe2000f8e00ff */
[----:B------:R-:W-:-:S04]  /*0540*/  IADD3.X R9, PT, PT, RZ, R3, RZ, P0, !PT ;  /* 0x00000003ff097210 */ /* 0x000fc800007fe4ff */
[----:B------:R-:W-:Y:S01]  /*0550*/  LEA R20, R5, R20, 0x3 ;  /* 0x0000001405147211 */ /* 0x000fe200078e18ff */
[----:B------:R-:W-:Y:S06]  /*0560*/  BRA.U UP0, `(.L_x_15) ;  /* 0xfffffffd002c7547 */ /* 0x000fec000b83ffff */
[----:B------:R-:W-:-:S12]  /*0570*/  ULOP3.LUT UR4, UR18, 0x7ffffff8, URZ, 0xc0, !UPT ;  /* 0x7ffffff812047892 */ /* 0x000fd8000f8ec0ff */
.L_x_14:
[----:B------:R-:W-:-:S04]  /*0580*/  ULOP3.LUT UR6, UR18, 0x7, URZ, 0xc0, !UPT ;  /* 0x0000000712067892 */ /* 0x000fc8000f8ec0ff */
[----:B------:R-:W-:-:S09]  /*0590*/  UISETP.NE.AND UP0, UPT, UR6, URZ, UPT ;  /* 0x000000ff0600728c */ /* 0x000fd2000bf05270 */
[----:B------:R-:W-:Y:S05]  /*05a0*/  BRA.U !UP0, `(.L_x_16) ;  /* 0x0000000508387547 */ /* 0x000fea000b800000 */
[----:B------:R-:W-:Y:S02]  /*05b0*/  UISETP.GE.U32.AND UP0, UPT, UR6, 0x4, UPT ;  /* 0x000000040600788c */ /* 0x000fe4000bf06070 */
[----:B------:R-:W-:-:S04]  /*05c0*/  ULOP3.LUT UR5, UR18, 0x3, URZ, 0xc0, !UPT ;  /* 0x0000000312057892 */ /* 0x000fc8000f8ec0ff */
[----:B------:R-:W-:-:S03]  /*05d0*/  UISETP.NE.AND UP1, UPT, UR5, URZ, UPT ;  /* 0x000000ff0500728c */ /* 0x000fc6000bf25270 */
[----:B------:R-:W-:Y:S08]  /*05e0*/  BRA.U !UP0, `(.L_x_17) ;  /* 0x00000001087c7547 */ /* 0x000ff0000b800000 */
[----:B------:R-:W1:Y:S01]  /*05f0*/  LDC.64 R10, c[0x0][0x380] ;  /* 0x0000e000ff0a7b82 */ /* 0x000e620000000a00 */
[----:B------:R-:W2:Y:S01]  /*0600*/  LDCU.64 UR6, c[0x0][0x380] ;  /* 0x00007000ff0677ac */ /* 0x000ea20008000a00 */
[----:B------:R-:W-:Y:S01]  /*0610*/  IMAD.U32 R5, RZ, RZ, UR4 ;  /* 0x00000004ff057e24 */ /* 0x000fe2000f8e00ff */
[C---:B------:R-:W-:Y:S01]  /*0620*/  IADD3 R3, PT, PT, R21.reuse, UR4, RZ ;  /* 0x0000000415037c10 */ /* 0x040fe2000fffe0ff */
[----:B------:R-:W-:Y:S01]  /*0630*/  IMAD.U32 R23, RZ, RZ, UR18 ;  /* 0x00000012ff177e24 */ /* 0x000fe2000f8e00ff */
[----:B------:R-:W-:Y:S01]  /*0640*/  IADD3 R2, P0, PT, R21, UR4, RZ ;  /* 0x0000000415027c10 */ /* 0x000fe2000ff1e0ff */
[----:B------:R-:W-:Y:S02]  /*0650*/  IMAD R5, R5, UR18, R0 ;  /* 0x0000001205057c24 */ /* 0x000fe4000f8e0200 */
[----:B------:R-:W3:Y:S01]  /*0660*/  LDC.64 R18, c[0x0][0x388] ;  /* 0x0000e200ff127b82 */ /* 0x000ee20000000a00 */
[----:B------:R-:W-:Y:S01]  /*0670*/  MOV R25, UR18 ;  /* 0x0000001200197c02 */ /* 0x000fe20008000f00 */
[----:B-1----:R-:W-:Y:S01]  /*0680*/  IMAD.WIDE.U32 R10, R3, 0x8, R10 ;  /* 0x00000008030a7825 */ /* 0x002fe200078e000a */
[----:B------:R-:W-:-:S02]  /*0690*/  IADD3.X R3, PT, PT, RZ, RZ, RZ, P0, !PT ;  /* 0x000000ffff037210 */ /* 0x000fc400007fe4ff */
[----:B--2---:R-:W-:-:S03]  /*06a0*/  LEA R16, P0, R2, UR6, 0x3 ;  /* 0x0000000602107c11 */ /* 0x004fc6000f8018ff */
[----:B0-----:R-:W2:Y:S01]  /*06b0*/  LDG.E.64 R10, desc[UR16][R10.64] ;  /* 0x000000100a0a7981 */ /* 0x001ea2000c1e1b00 */
[----:B---3--:R-:W-:Y:S01]  /*06c0*/  IMAD.WIDE R18, R5, 0x8, R18 ;  /* 0x0000000805127825 */ /* 0x008fe200078e0212 */
[----:B------:R-:W-:-:S04]  /*06d0*/  LEA.HI.X R17, R2, UR7, R3, 0x3, P0 ;  /* 0x0000000702117c11 */ /* 0x000fc800080f1c03 */
[----:B------:R-:W2:Y:S01]  /*06e0*/  LDG.E.64 R14, desc[UR16][R18.64] ;  /* 0x00000010120e7981 */ /* 0x000ea2000c1e1b00 */
[----:B------:R-:W-:-:S03]  /*06f0*/  IMAD.WIDE R22, R23, 0x8, R18 ;  /* 0x0000000817167825 */ /* 0x000fc600078e0212 */
[----:B------:R-:W3:Y:S04]  /*0700*/  LDG.E.64 R6, desc[UR16][R16.64+0x8] ;  /* 0x0000081010067981 */ /* 0x000ee8000c1e1b00 */
[----:B------:R-:W3:Y:S01]  /*0710*/  LDG.E.64 R8, desc[UR16][R22.64] ;  /* 0x0000001016087981 */ /* 0x000ee2000c1e1b00 */
[----:B------:R-:W-:Y:S01]  /*0720*/  IMAD.WIDE R24, R25, 0x8, R22 ;  /* 0x0000000819187825 */ /* 0x000fe200078e0216 */
[----:B------:R-:W-:Y:S02]  /*0730*/  MOV R27, UR18 ;  /* 0x00000012001b7c02 */ /* 0x000fe40008000f00 */
[----:B------:R-:W4:Y:S04]  /*0740*/  LDG.E.64 R2, desc[UR16][R16.64+0x10] ;  /* 0x0000101010027981 */ /* 0x000f28000c1e1b00 */
[----:B------:R-:W4:Y:S01]  /*0750*/  LDG.E.64 R4, desc[UR16][R24.64] ;  /* 0x0000001018047981 */ /* 0x000f22000c1e1b00 */
[----:B------:R-:W-:-:S03]  /*0760*/  IMAD.WIDE R26, R27, 0x8, R24 ;  /* 0x000000081b1a7825 */ /* 0x000fc600078e0218 */
[----:B------:R-:W5:Y:S04]  /*0770*/  LDG.E.64 R18, desc[UR16][R16.64+0x18] ;  /* 0x0000181010127981 */ /* 0x000f68000c1e1b00 */
[----:B------:R-:W5:Y:S01]  /*0780*/  LDG.E.64 R26, desc[UR16][R26.64] ;  /* 0x000000101a1a7981 */ /* 0x000f62000c1e1b00 */
[----:B------:R-:W-:Y:S01]  /*0790*/  UIADD3 UR4, UPT, UPT, UR4, 0x4, URZ ;  /* 0x0000000404047890 */ /* 0x000fe2000fffe0ff */
[----:B--2---:R-:W-:-:S08]  /*07a0*/  DFMA R10, R10, R14, R12 ;  /* 0x0000000e0a0a722b */ /* 0x004fd0000000000c */
[----:B---3--:R-:W-:-:S08]  /*07b0*/  DFMA R6, R6, R8, R10 ;  /* 0x000000080606722b */ /* 0x008fd0000000000a */
[----:B----4-:R-:W-:-:S08]  /*07c0*/  DFMA R2, R2, R4, R6 ;  /* 0x000000040202722b */ /* 0x010fd00000000006 */
[----:B-----5:R-:W-:-:S11]  /*07d0*/  DFMA R12, R18, R26, R2 ;  /* 0x0000001a120c722b */ /* 0x020fd60000000002 */
.L_x_17:
[----:B------:R-:W-:Y:S05]  /*07e0*/  BRA.U !UP1, `(.L_x_16) ;  /* 0x0000000109a87547 */ /* 0x000fea000b800000 */
[----:B------:R-:W-:Y:S01]  /*07f0*/  UISETP.NE.AND UP0, UPT, UR5, 0x1, UPT ;  /* 0x000000010500788c */ /* 0x000fe2000bf05270 */
[----:B------:R-:W-:Y:S01]  /*0800*/  IMAD.U32 R9, RZ, RZ, UR4 ;  /* 0x00000004ff097e24 */ /* 0x000fe2000f8e00ff */
[----:B------:R-:W-:Y:S02]  /*0810*/  ULOP3.LUT UR5, UR18, 0x1, URZ, 0xc0, !UPT ;  /* 0x0000000112057892 */ /* 0x000fe4000f8ec0ff */
[----:B------:R-:W-:Y:S02]  /*0820*/  MOV R11, UR18 ;  /* 0x00000012000b7c02 */ /* 0x000fe40008000f00 */
[----:B------:R-:W-:Y:S01]  /*0830*/  PLOP3.LUT P1, PT, PT, PT, UP0, 0x80, 0x8 ;  /* 0x000000000008781c */ /* 0x000fe20003f2f008 */
[----:B------:R-:W-:-:S04]  /*0840*/  UISETP.NE.U32.AND UP1, UPT, UR5, 0x1, UPT ;  /* 0x000000010500788c */ /* 0x000fc8000bf25070 */
[----:B------:R-:W1:Y:S02]  /*0850*/  @UP0 LDCU.128 UR8, c[0x0][0x380] ;  /* 0x00007000ff0807ac */ /* 0x000e640008000c00 */
[----:B------:R-:W-:Y:S01]  /*0860*/  PLOP3.LUT P0, PT, PT, PT, UP1, 0x80, 0x8 ;  /* 0x000000000008781c */ /* 0x000fe20003f0f018 */
[----:B------:R-:W2:Y:S05]  /*0870*/  @UP0 LDCU.64 UR6, c[0x0][0x380] ;  /* 0x00007000ff0607ac */ /* 0x000eaa0008000a00 */
[C---:B------:R-:W-:Y:S01]  /*0880*/  @P1 IADD3 R7, PT, PT, R21.reuse, UR4, RZ ;  /* 0x0000000415071c10 */ /* 0x040fe2000fffe0ff */
[----:B------:R-:W3:Y:S01]  /*0890*/  @!UP1 LDCU.128 UR12, c[0x0][0x380] ;  /* 0x00007000ff0c97ac */ /* 0x000ee20008000c00 */
[----:B------:R-:W-:Y:S01]  /*08a0*/  @P1 IADD3 R6, P2, PT, R21, UR4, RZ ;  /* 0x0000000415061c10 */ /* 0x000fe2000ff5e0ff */
[----:B------:R-:W-:Y:S01]  /*08b0*/  @P1 IMAD R9, R9, UR18, R0 ;  /* 0x0000001209091c24 */ /* 0x000fe2000f8e0200 */
[----:B------:R-:W-:Y:S01]  /*08c0*/  @UP0 UIADD3 UR4, UPT, UPT, UR4, 0x2, URZ ;  /* 0x0000000204040890 */ /* 0x000fe2000fffe0ff */
[----:B-1----:R-:W-:Y:S01]  /*08d0*/  MOV R2, UR8 ;  /* 0x0000000800027c02 */ /* 0x002fe20008000f00 */
[----:B------:R-:W-:Y:S01]  /*08e0*/  IMAD.U32 R3, RZ, RZ, UR9 ;  /* 0x00000009ff037e24 */ /* 0x000fe2000f8e00ff */
[----:B------:R-:W-:-:S02]  /*08f0*/  MOV R4, UR10 ;  /* 0x0000000a00047c02 */ /* 0x000fc40008000f00 */
[----:B------:R-:W-:Y:S01]  /*0900*/  MOV R5, UR11 ;  /* 0x0000000b00057c02 */ /* 0x000fe20008000f00 */
[----:B------:R-:W-:-:S04]  /*0910*/  @P1 IMAD.WIDE.U32 R2, R7, 0x8, R2 ;  /* 0x0000000807021825 */ /* 0x000fc800078e0002 */
[----:B------:R-:W-:Y:S01]  /*0920*/  @P1 IMAD.WIDE R4, R9, 0x8, R4 ;  /* 0x0000000809041825 */ /* 0x000fe200078e0204 */
[----:B------:R-:W-:Y:S01]  /*0930*/  MOV R19, UR4 ;  /* 0x0000000400137c02 */ /* 0x000fe20008000f00 */
[----:B0-----:R-:W4:Y:S02]  /*0940*/  @P1 LDG.E.64 R2, desc[UR16][R2.64] ;  /* 0x0000001002021981 */ /* 0x001f24000c1e1b00 */
[----:B------:R-:W-:Y:S01]  /*0950*/  @P1 IMAD.X R7, RZ, RZ, RZ, P2 ;  /* 0x000000ffff071224 */ /* 0x000fe200010e06ff */
[----:B--2---:R-:W-:-:S04]  /*0960*/  @P1 LEA R8, P2, R6, UR6, 0x3 ;  /* 0x0000000606081c11 */ /* 0x004fc8000f8418ff */
[----:B------:R-:W-:Y:S01]  /*0970*/  @P1 LEA.HI.X R9, R6, UR7, R7, 0x3, P2 ;  /* 0x0000000706091c11 */ /* 0x000fe200090f1c07 */
[----:B------:R-:W-:Y:S02]  /*0980*/  @P1 IMAD.WIDE R6, R11, 0x8, R4 ;  /* 0x000000080b061825 */ /* 0x000fe400078e0204 */
[----:B------:R-:W4:Y:S01]  /*0990*/  @P1 LDG.E.64 R4, desc[UR16][R4.64] ;  /* 0x0000001004041981 */ /* 0x000f22000c1e1b00 */
[----:B---3--:R-:W-:Y:S01]  /*09a0*/  MOV R14, UR12 ;  /* 0x0000000c000e7c02 */ /* 0x008fe20008000f00 */
[----:B------:R-:W-:Y:S01]  /*09b0*/  IMAD.U32 R15, RZ, RZ, UR13 ;  /* 0x0000000dff0f7e24 */ /* 0x000fe2000f8e00ff */
[----:B------:R-:W-:Y:S01]  /*09c0*/  MOV R10, UR14 ;  /* 0x0000000e000a7c02 */ /* 0x000fe20008000f00 */
[----:B------:R-:W-:Y:S01]  /*09d0*/  IMAD.U32 R11, RZ, RZ, UR15 ;  /* 0x0000000fff0b7e24 */ /* 0x000fe2000f8e00ff */
[----:B------:R-:W-:Y:S01]  /*09e0*/  @!P0 IADD3 R17, PT, PT, R21, UR4, RZ ;  /* 0x0000000415118c10 */ /* 0x000fe2000fffe0ff */
[----:B------:R-:W-:Y:S01]  /*09f0*/  @!P0 IMAD R19, R19, UR18, R0 ;  /* 0x0000001213138c24 */ /* 0x000fe2000f8e0200 */
[----:B------:R-:W2:Y:S04]  /*0a00*/  @P1 LDG.E.64 R6, desc[UR16][R6.64] ;  /* 0x0000001006061981 */ /* 0x000ea8000c1e1b00 */
[----:B------:R-:W2:Y:S01]  /*0a10*/  @P1 LDG.E.64 R8, desc[UR16][R8.64+0x8] ;  /* 0x0000081008081981 */ /* 0x000ea2000c1e1b00 */
[----:B------:R-:W-:-:S04]  /*0a20*/  @!P0 IMAD.WIDE.U32 R14, R17, 0x8, R14 ;  /* 0x00000008110e8825 */ /* 0x000fc800078e000e */
[----:B------:R-:W-:Y:S02]  /*0a30*/  @!P0 IMAD.WIDE R10, R19, 0x8, R10 ;  /* 0x00000008130a8825 */ /* 0x000fe400078e020a */
[----:B------:R-:W3:Y:S04]  /*0a40*/  @!P0 LDG.E.64 R14, desc[UR16][R14.64] ;  /* 0x000000100e0e8981 */ /* 0x000ee8000c1e1b00 */
[----:B------:R-:W3:Y:S01]  /*0a50*/  @!P0 LDG.E.64 R10, desc[UR16][R10.64] ;  /* 0x000000100a0a8981 */ /* 0x000ee2000c1e1b00 */
[----:B----4-:R-:W-:-:S08]  /*0a60*/  @P1 DFMA R2, R2, R4, R12 ;  /* 0x000000040202122b */ /* 0x010fd0000000000c */
[----:B--2---:R-:W-:-:S08]  /*0a70*/  @P1 DFMA R12, R8, R6, R2 ;  /* 0x00000006080c122b */ /* 0x004fd00000000002 */
[----:B---3--:R-:W-:-:S11]  /*0a80*/  @!P0 DFMA R12, R14, R10, R12 ;  /* 0x0000000a0e0c822b */ /* 0x008fd6000000000c */
.L_x_16:
[----:B------:R-:W1:Y:S01]  /*0a90*/  LDC.64 R2, c[0x0][0x390] ;  /* 0x0000e400ff027b82 */ /* 0x000e620000000a00 */
[----:B------:R-:W-:-:S05]  /*0aa0*/  IADD3 R21, PT, PT, R0, R21, RZ ;  /* 0x0000001500157210 */ /* 0x000fca0007ffe0ff */
[----:B-1----:R-:W-:-:S05]  /*0ab0*/  IMAD.WIDE R2, R21, 0x8, R2 ;  /* 0x0000000815027825 */ /* 0x002fca00078e0202 */
[----:B0-----:R-:W-:Y:S01]  /*0ac0*/  STG.E.64 desc[UR16][R2.64], R12 ;  /* 0x0000000c02007986 */ /* 0x001fe2000c101b10 */
[----:B------:R-:W-:Y:S05]  /*0ad0*/  EXIT ;  /* 0x000000000000794d */ /* 0x000fea0003800000 */
.L_x_18:
        /* <DEDUP_REMOVED lines=10> */
.L_x_28:


//--------------------- .text._Z7vec_addPdS_S_    --------------------------
	.section	.text._Z7vec_addPdS_S_,"ax",@progbits
	.align	128
        .global         _Z7vec_addPdS_S_
        .type           _Z7vec_addPdS_S_,@function
        .size           _Z7vec_addPdS_S_,(.L_x_29 - _Z7vec_addPdS_S_)
        .other          _Z7vec_addPdS_S_,@"STO_CUDA_ENTRY STV_DEFAULT"
_Z7vec_addPdS_S_:
.text._Z7vec_addPdS_S_:
[----:B------:R-:W-:Y:S01]  /*0000*/  LDC R1, c[0x0][0x37c] ;  /* 0x0000df00ff017b82 */ /* 0x000fe20000000800 */
[----:B------:R-:W0:Y:S07]  /*0010*/  S2R R0, SR_TID.X ;  /* 0x0000000000007919 */ /* 0x000e2e0000002100 */
[----:B------:R-:W0:Y:S08]  /*0020*/  S2UR UR4, SR_CTAID.X ;  /* 0x00000000000479c3 */ /* 0x000e300000002500 */
[----:B------:R-:W0:Y:S02]  /*0030*/  LDC R11, c[0x0][0x360] ;  /* 0x0000d800ff0b7b82 */ /* 0x000e240000000800 */
[----:B0-----:R-:W-:-:S05]  /*0040*/  IMAD R11, R11, UR4, R0 ;  /* 0x000000040b0b7c24 */ /* 0x001fca000f8e0200 */
[----:B------:R-:W-:-:S13]  /*0050*/  ISETP.GT.AND P0, PT, R11, 0x1bfffff, PT ;  /* 0x01bfffff0b00780c */ /* 0x000fda0003f04270 */
[----:B------:R-:W-:Y:S05]  /*0060*/  @P0 EXIT ;  /* 0x000000000000094d */ /* 0x000fea0003800000 */
[----:B------:R-:W0:Y:S01]  /*0070*/  LDC.64 R2, c[0x0][0x380] ;  /* 0x0000e000ff027b82 */ /* 0x000e220000000a00 */
[----:B------:R-:W1:Y:S07]  /*0080*/  LDCU.64 UR4, c[0x0][0x358] ;  /* 0x00006b00ff0477ac */ /* 0x000e6e0008000a00 */
[----:B------:R-:W2:Y:S08]  /*0090*/  LDC.64 R4, c[0x0][0x388] ;  /* 0x0000e200ff047b82 */ /* 0x000eb00000000a00 */
[----:B------:R-:W3:Y:S01]  /*00a0*/  LDC.64 R8, c[0x0][0x390] ;  /* 0x0000e400ff087b82 */ /* 0x000ee20000000a00 */
[----:B0-----:R-:W-:-:S06]  /*00b0*/  IMAD.WIDE R2, R11, 0x8, R2 ;  /* 0x000000080b027825 */ /* 0x001fcc00078e0202 */
[----:B-1----:R-:W4:Y:S01]  /*00c0*/  LDG.E.64 R2, desc[UR4][R2.64] ;  /* 0x0000000402027981 */ /* 0x002f22000c1e1b00 */
[----:B--2---:R-:W-:-:S06]  /*00d0*/  IMAD.WIDE R4, R11, 0x8, R4 ;  /* 0x000000080b047825 */ /* 0x004fcc00078e0204 */
[----:B------:R-:W4:Y:S01]  /*00e0*/  LDG.E.64 R4, desc[UR4][R4.64] ;  /* 0x0000000404047981 */ /* 0x000f22000c1e1b00 */
[----:B---3--:R-:W-:Y:S01]  /*00f0*/  IMAD.WIDE R8, R11, 0x8, R8 ;  /* 0x000000080b087825 */ /* 0x008fe200078e0208 */
[----:B----4-:R-:W-:-:S07]  /*0100*/  DADD R6, R2, R4 ;  /* 0x0000000002067229 */ /* 0x010fce0000000004 */
[----:B------:R-:W-:Y:S01]  /*0110*/  STG.E.64 desc[UR4][R8.64], R6 ;  /* 0x0000000608007986 */ /* 0x000fe2000c101b04 */
[----:B------:R-:W-:Y:S05]  /*0120*/  EXIT ;  /* 0x000000000000794d */ /* 0x000fea0003800000 */
.L_x_19:
        /* <DEDUP_REMOVED lines=13> */
.L_x_29:


//--------------------- .nv.shared.reserved.0     --------------------------
	.section	.nv.shared.reserved.0,"aw",@nobits
	.weak		__nv_reservedSMEM_offset_0_alias
	.size		__nv_reservedSMEM_offset_0_alias, 0, 64
	.other		__nv_reservedSMEM_offset_0_alias,@"STO_CUDA_RESERVED_SHARED STV_DEFAULT"
__nv_reservedSMEM_offset_0_alias:
	.zero		0
	.zero		64


//--------------------- .nv.constant0._Z26multiple_access_not_cachedPdi --------------------------
	.section	.nv.constant0._Z26multiple_access_not_cachedPdi,"a",@progbits
	.sectionflags	@""
	.align	4
.nv.constant0._Z26multiple_access_not_cachedPdi:
	.zero		908


//--------------------- .nv.constant0._Z14uniform_branchPdi --------------------------
	.section	.nv.constant0._Z14uniform_branchPdi,"a",@progbits
	.sectionflags	@""
	.align	4
.nv.constant0._Z14uniform_branchPdi:
	.zero		908


//--------------------- .nv.constant0._Z17branch_divergencePdi --------------------------
	.section	.nv.constant0._Z17branch_divergencePdi,"a",@progbits
	.sectionflags	@""
	.align	4
.nv.constant0._Z17branch_divergencePdi:
	.zero		908


//--------------------- .nv.constant0._Z14register_spillPdi --------------------------
	.section	.nv.constant0._Z14register_spillPdi,"a",@progbits
	.sectionflags	@""
	.align	4
.nv.constant0._Z14register_spillPdi:
	.zero		908


//--------------------- .nv.constant0._Z18uncoalesced_accessPsii --------------------------
	.section	.nv.constant0._Z18uncoalesced_accessPsii,"a",@progbits
	.sectionflags	@""
	.align	4
.nv.constant0._Z18uncoalesced_accessPsii:
	.zero		912


//--------------------- .nv.constant0._Z16coalesced_accessPsi --------------------------
	.section	.nv.constant0._Z16coalesced_accessPsi,"a",@progbits
	.sectionflags	@""
	.align	4
.nv.constant0._Z16coalesced_accessPsi:
	.zero		908


//--------------------- .nv.constant0._Z10stencil_1dPdS_i --------------------------
	.section	.nv.constant0._Z10stencil_1dPdS_i,"a",@progbits
	.sectionflags	@""
	.align	4
.nv.constant0._Z10stencil_1dPdS_i:
	.zero		916


//--------------------- .nv.constant0._Z7mat_mulPdS_S_i --------------------------
	.section	.nv.constant0._Z7mat_mulPdS_S_i,"a",@progbits
	.sectionflags	@""
	.align	4
.nv.constant0._Z7mat_mulPdS_S_i:
	.zero		924


//--------------------- .nv.constant0._Z7vec_addPdS_S_ --------------------------
	.section	.nv.constant0._Z7vec_addPdS_S_,"a",@progbits
	.sectionflags	@""
	.align	4
.nv.constant0._Z7vec_addPdS_S_:
	.zero		920


//--------------------- SYMBOLS --------------------------

	.type		.nv.reservedSmem.offset0,@object
	.size		.nv.reservedSmem.offset0,0x4
